//
// Generated by NVIDIA NVVM Compiler
//
// Compiler Build ID: CL-36424714
// Cuda compilation tools, release 13.0, V13.0.88
// Based on NVVM 20.0.0
//

.version 9.0
.target sm_100
.address_size 64

	// .globl	_Z15gpu_matrix_multPdS_S_iii
.global .align 4 .b8 precalc_xorwow_matrix[102400];
.global .align 4 .b8 precalc_xorwow_offset_matrix[102400];
.global .align 4 .b8 mrg32k3aM1[2304];
.global .align 4 .b8 mrg32k3aM2[2304];
.global .align 4 .b8 mrg32k3aM1SubSeq[2016];
.global .align 4 .b8 mrg32k3aM2SubSeq[2016];
.global .align 4 .b8 mrg32k3aM1Seq[2304];
.global .align 4 .b8 mrg32k3aM2Seq[2304];
.const .align 8 .b8 __cr_lgamma_table[72];
// _ZZ22gpu_square_matrix_multPdS_S_iE6tile_a has been demoted
// _ZZ22gpu_square_matrix_multPdS_S_iE6tile_b has been demoted

.visible .entry _Z15gpu_matrix_multPdS_S_iii(
	.param .u64 .ptr .align 1 _Z15gpu_matrix_multPdS_S_iii_param_0,
	.param .u64 .ptr .align 1 _Z15gpu_matrix_multPdS_S_iii_param_1,
	.param .u64 .ptr .align 1 _Z15gpu_matrix_multPdS_S_iii_param_2,
	.param .u32 _Z15gpu_matrix_multPdS_S_iii_param_3,
	.param .u32 _Z15gpu_matrix_multPdS_S_iii_param_4,
	.param .u32 _Z15gpu_matrix_multPdS_S_iii_param_5
)
{
	.reg .pred 	%p<13>;
	.reg .b32 	%r<43>;
	.reg .b64 	%rd<53>;
	.reg .b64 	%fd<68>;

	ld.param.u64 	%rd7, [_Z15gpu_matrix_multPdS_S_iii_param_0];
	ld.param.u64 	%rd8, [_Z15gpu_matrix_multPdS_S_iii_param_1];
	ld.param.u64 	%rd6, [_Z15gpu_matrix_multPdS_S_iii_param_2];
	ld.param.u32 	%r20, [_Z15gpu_matrix_multPdS_S_iii_param_3];
	ld.param.u32 	%r18, [_Z15gpu_matrix_multPdS_S_iii_param_4];
	ld.param.u32 	%r19, [_Z15gpu_matrix_multPdS_S_iii_param_5];
	cvta.to.global.u64 	%rd1, %rd8;
	cvta.to.global.u64 	%rd2, %rd7;
	mov.u32 	%r22, %ctaid.y;
	mov.u32 	%r23, %ntid.y;
	mov.u32 	%r24, %tid.y;
	mad.lo.s32 	%r25, %r22, %r23, %r24;
	mov.u32 	%r26, %ctaid.x;
	mov.u32 	%r27, %ntid.x;
	mov.u32 	%r28, %tid.x;
	mad.lo.s32 	%r2, %r26, %r27, %r28;
	setp.ge.s32 	%p1, %r2, %r19;
	setp.ge.s32 	%p2, %r25, %r20;
	or.pred  	%p3, %p1, %p2;
	@%p3 bra 	$L__BB0_14;
	setp.lt.s32 	%p4, %r18, 1;
	mov.f64 	%fd67, 0d0000000000000000;
	@%p4 bra 	$L__BB0_13;
	mul.lo.s32 	%r3, %r18, %r25;
	and.b32  	%r4, %r18, 7;
	setp.lt.u32 	%p5, %r18, 8;
	mov.f64 	%fd67, 0d0000000000000000;
	mov.b32 	%r41, 0;
	@%p5 bra 	$L__BB0_5;
	and.b32  	%r41, %r18, 2147483640;
	neg.s32 	%r39, %r41;
	shl.b32 	%r7, %r19, 3;
	mul.wide.u32 	%rd9, %r3, 8;
	add.s64 	%rd10, %rd9, %rd2;
	add.s64 	%rd52, %rd10, 32;
	mov.f64 	%fd67, 0d0000000000000000;
	mul.wide.s32 	%rd13, %r19, 8;
	mov.u32 	%r38, %r2;
$L__BB0_4:
	.pragma "nounroll";
	ld.global.f64 	%fd17, [%rd52+-32];
	mul.wide.s32 	%rd11, %r38, 8;
	add.s64 	%rd12, %rd1, %rd11;
	ld.global.f64 	%fd18, [%rd12];
	fma.rn.f64 	%fd19, %fd17, %fd18, %fd67;
	ld.global.f64 	%fd20, [%rd52+-24];
	add.s64 	%rd14, %rd12, %rd13;
	ld.global.f64 	%fd21, [%rd14];
	fma.rn.f64 	%fd22, %fd20, %fd21, %fd19;
	ld.global.f64 	%fd23, [%rd52+-16];
	add.s64 	%rd15, %rd14, %rd13;
	ld.global.f64 	%fd24, [%rd15];
	fma.rn.f64 	%fd25, %fd23, %fd24, %fd22;
	ld.global.f64 	%fd26, [%rd52+-8];
	add.s64 	%rd16, %rd15, %rd13;
	ld.global.f64 	%fd27, [%rd16];
	fma.rn.f64 	%fd28, %fd26, %fd27, %fd25;
	ld.global.f64 	%fd29, [%rd52];
	add.s64 	%rd17, %rd16, %rd13;
	ld.global.f64 	%fd30, [%rd17];
	fma.rn.f64 	%fd31, %fd29, %fd30, %fd28;
	ld.global.f64 	%fd32, [%rd52+8];
	add.s64 	%rd18, %rd17, %rd13;
	ld.global.f64 	%fd33, [%rd18];
	fma.rn.f64 	%fd34, %fd32, %fd33, %fd31;
	ld.global.f64 	%fd35, [%rd52+16];
	add.s64 	%rd19, %rd18, %rd13;
	ld.global.f64 	%fd36, [%rd19];
	fma.rn.f64 	%fd37, %fd35, %fd36, %fd34;
	ld.global.f64 	%fd38, [%rd52+24];
	add.s64 	%rd20, %rd19, %rd13;
	ld.global.f64 	%fd39, [%rd20];
	fma.rn.f64 	%fd67, %fd38, %fd39, %fd37;
	add.s32 	%r39, %r39, 8;
	add.s32 	%r38, %r38, %r7;
	add.s64 	%rd52, %rd52, 64;
	setp.ne.s32 	%p6, %r39, 0;
	@%p6 bra 	$L__BB0_4;
$L__BB0_5:
	setp.eq.s32 	%p7, %r4, 0;
	@%p7 bra 	$L__BB0_13;
	and.b32  	%r13, %r18, 3;
	setp.lt.u32 	%p8, %r4, 4;
	@%p8 bra 	$L__BB0_8;
	add.s32 	%r30, %r41, %r3;
	mul.wide.u32 	%rd21, %r30, 8;
	add.s64 	%rd22, %rd2, %rd21;
	ld.global.f64 	%fd41, [%rd22];
	mad.lo.s32 	%r31, %r41, %r19, %r2;
	mul.wide.s32 	%rd23, %r31, 8;
	add.s64 	%rd24, %rd1, %rd23;
	ld.global.f64 	%fd42, [%rd24];
	fma.rn.f64 	%fd43, %fd41, %fd42, %fd67;
	cvt.u64.u32 	%rd25, %r3;
	cvt.u64.u32 	%rd26, %r41;
	add.s64 	%rd27, %rd26, %rd25;
	shl.b64 	%rd28, %rd27, 3;
	add.s64 	%rd29, %rd2, %rd28;
	ld.global.f64 	%fd44, [%rd29+8];
	mul.wide.s32 	%rd30, %r19, 8;
	add.s64 	%rd31, %rd24, %rd30;
	ld.global.f64 	%fd45, [%rd31];
	fma.rn.f64 	%fd46, %fd44, %fd45, %fd43;
	ld.global.f64 	%fd47, [%rd29+16];
	add.s64 	%rd32, %rd31, %rd30;
	ld.global.f64 	%fd48, [%rd32];
	fma.rn.f64 	%fd49, %fd47, %fd48, %fd46;
	ld.global.f64 	%fd50, [%rd29+24];
	add.s64 	%rd33, %rd32, %rd30;
	ld.global.f64 	%fd51, [%rd33];
	fma.rn.f64 	%fd67, %fd50, %fd51, %fd49;
	add.s32 	%r41, %r41, 4;
$L__BB0_8:
	setp.eq.s32 	%p9, %r13, 0;
	@%p9 bra 	$L__BB0_13;
	setp.eq.s32 	%p10, %r13, 1;
	@%p10 bra 	$L__BB0_11;
	add.s32 	%r32, %r41, %r3;
	mul.wide.u32 	%rd34, %r32, 8;
	add.s64 	%rd35, %rd2, %rd34;
	ld.global.f64 	%fd53, [%rd35];
	mad.lo.s32 	%r33, %r41, %r19, %r2;
	mul.wide.s32 	%rd36, %r33, 8;
	add.s64 	%rd37, %rd1, %rd36;
	ld.global.f64 	%fd54, [%rd37];
	fma.rn.f64 	%fd55, %fd53, %fd54, %fd67;
	cvt.u64.u32 	%rd38, %r3;
	cvt.u64.u32 	%rd39, %r41;
	add.s64 	%rd40, %rd39, %rd38;
	shl.b64 	%rd41, %rd40, 3;
	add.s64 	%rd42, %rd2, %rd41;
	ld.global.f64 	%fd56, [%rd42+8];
	mul.wide.s32 	%rd43, %r19, 8;
	add.s64 	%rd44, %rd37, %rd43;
	ld.global.f64 	%fd57, [%rd44];
	fma.rn.f64 	%fd67, %fd56, %fd57, %fd55;
	add.s32 	%r41, %r41, 2;
$L__BB0_11:
	and.b32  	%r34, %r18, 1;
	setp.eq.b32 	%p11, %r34, 1;
	not.pred 	%p12, %p11;
	@%p12 bra 	$L__BB0_13;
	add.s32 	%r35, %r41, %r3;
	mul.wide.u32 	%rd45, %r35, 8;
	add.s64 	%rd46, %rd2, %rd45;
	ld.global.f64 	%fd58, [%rd46];
	mad.lo.s32 	%r36, %r41, %r19, %r2;
	mul.wide.s32 	%rd47, %r36, 8;
	add.s64 	%rd48, %rd1, %rd47;
	ld.global.f64 	%fd59, [%rd48];
	fma.rn.f64 	%fd67, %fd58, %fd59, %fd67;
$L__BB0_13:
	mad.lo.s32 	%r37, %r19, %r25, %r2;
	cvta.to.global.u64 	%rd49, %rd6;
	mul.wide.s32 	%rd50, %r37, 8;
	add.s64 	%rd51, %rd49, %rd50;
	st.global.f64 	[%rd51], %fd67;
$L__BB0_14:
	ret;

}
	// .globl	_Z14gpu_matrix_addPdS_S_id
.visible .entry _Z14gpu_matrix_addPdS_S_id(
	.param .u64 .ptr .align 1 _Z14gpu_matrix_addPdS_S_id_param_0,
	.param .u64 .ptr .align 1 _Z14gpu_matrix_addPdS_S_id_param_1,
	.param .u64 .ptr .align 1 _Z14gpu_matrix_addPdS_S_id_param_2,
	.param .u32 _Z14gpu_matrix_addPdS_S_id_param_3,
	.param .f64 _Z14gpu_matrix_addPdS_S_id_param_4
)
{
	.reg .pred 	%p<2>;
	.reg .b32 	%r<6>;
	.reg .b64 	%rd<11>;
	.reg .b64 	%fd<5>;

	ld.param.u64 	%rd1, [_Z14gpu_matrix_addPdS_S_id_param_0];
	ld.param.u64 	%rd2, [_Z14gpu_matrix_addPdS_S_id_param_1];
	ld.param.u64 	%rd3, [_Z14gpu_matrix_addPdS_S_id_param_2];
	ld.param.u32 	%r2, [_Z14gpu_matrix_addPdS_S_id_param_3];
	ld.param.f64 	%fd1, [_Z14gpu_matrix_addPdS_S_id_param_4];
	mov.u32 	%r3, %ctaid.x;
	mov.u32 	%r4, %ntid.x;
	mov.u32 	%r5, %tid.x;
	mad.lo.s32 	%r1, %r3, %r4, %r5;
	setp.ge.s32 	%p1, %r1, %r2;
	@%p1 bra 	$L__BB1_2;
	cvta.to.global.u64 	%rd4, %rd1;
	cvta.to.global.u64 	%rd5, %rd2;
	cvta.to.global.u64 	%rd6, %rd3;
	mul.wide.s32 	%rd7, %r1, 8;
	add.s64 	%rd8, %rd4, %rd7;
	ld.global.f64 	%fd2, [%rd8];
	add.s64 	%rd9, %rd5, %rd7;
	ld.global.f64 	%fd3, [%rd9];
	fma.rn.f64 	%fd4, %fd1, %fd3, %fd2;
	add.s64 	%rd10, %rd6, %rd7;
	st.global.f64 	[%rd10], %fd4;
$L__BB1_2:
	ret;

}
	// .globl	_Z22gpu_square_matrix_multPdS_S_i
.visible .entry _Z22gpu_square_matrix_multPdS_S_i(
	.param .u64 .ptr .align 1 _Z22gpu_square_matrix_multPdS_S_i_param_0,
	.param .u64 .ptr .align 1 _Z22gpu_square_matrix_multPdS_S_i_param_1,
	.param .u64 .ptr .align 1 _Z22gpu_square_matrix_multPdS_S_i_param_2,
	.param .u32 _Z22gpu_square_matrix_multPdS_S_i_param_3
)
{
	.reg .pred 	%p<12>;
	.reg .b32 	%r<54>;
	.reg .b64 	%rd<20>;
	.reg .b64 	%fd<180>;
	// demoted variable
	.shared .align 8 .b8 _ZZ22gpu_square_matrix_multPdS_S_iE6tile_a[2048];
	// demoted variable
	.shared .align 8 .b8 _ZZ22gpu_square_matrix_multPdS_S_iE6tile_b[2048];
	ld.param.u64 	%rd5, [_Z22gpu_square_matrix_multPdS_S_i_param_0];
	ld.param.u64 	%rd6, [_Z22gpu_square_matrix_multPdS_S_i_param_1];
	ld.param.u32 	%r30, [_Z22gpu_square_matrix_multPdS_S_i_param_3];
	cvta.to.global.u64 	%rd1, %rd6;
	cvta.to.global.u64 	%rd2, %rd5;
	mov.u32 	%r32, %ctaid.y;
	shl.b32 	%r33, %r32, 4;
	mov.u32 	%r1, %tid.y;
	add.s32 	%r2, %r33, %r1;
	mov.u32 	%r34, %ctaid.x;
	shl.b32 	%r3, %r34, 4;
	mov.u32 	%r4, %tid.x;
	add.s32 	%r5, %r3, %r4;
	mov.u32 	%r6, %nctaid.x;
	mul.lo.s32 	%r7, %r30, %r2;
	add.s32 	%r8, %r7, %r4;
	mul.lo.s32 	%r9, %r30, %r30;
	shl.b32 	%r35, %r1, 7;
	mov.u32 	%r36, _ZZ22gpu_square_matrix_multPdS_S_iE6tile_a;
	add.s32 	%r10, %r36, %r35;
	shl.b32 	%r37, %r4, 3;
	add.s32 	%r11, %r10, %r37;
	mov.u32 	%r38, _ZZ22gpu_square_matrix_multPdS_S_iE6tile_b;
	add.s32 	%r13, %r38, %r37;
	add.s32 	%r12, %r13, %r35;
	setp.eq.s32 	%p1, %r6, 1;
	mov.f64 	%fd179, 0d0000000000000000;
	mov.b32 	%r53, 0;
	@%p1 bra 	$L__BB2_12;
	and.b32  	%r39, %r6, -2;
	neg.s32 	%r52, %r39;
	add.s32 	%r40, %r1, 16;
	mad.lo.s32 	%r41, %r30, %r40, %r4;
	add.s32 	%r50, %r41, %r3;
	shl.b32 	%r16, %r30, 5;
	mad.lo.s32 	%r42, %r1, %r30, %r4;
	add.s32 	%r49, %r42, %r3;
	mov.f64 	%fd179, 0d0000000000000000;
	mov.u32 	%r51, %r8;
$L__BB2_2:
	setp.ge.s32 	%p2, %r51, %r9;
	mul.wide.s32 	%rd7, %r51, 8;
	add.s64 	%rd3, %rd2, %rd7;
	mov.f64 	%fd171, 0d0000000000000000;
	@%p2 bra 	$L__BB2_4;
	ld.global.f64 	%fd171, [%rd3];
$L__BB2_4:
	st.shared.f64 	[%r11], %fd171;
	setp.ge.s32 	%p3, %r49, %r9;
	mov.f64 	%fd172, 0d0000000000000000;
	@%p3 bra 	$L__BB2_6;
	mul.wide.s32 	%rd8, %r49, 8;
	add.s64 	%rd9, %rd1, %rd8;
	ld.global.f64 	%fd172, [%rd9];
$L__BB2_6:
	st.shared.f64 	[%r12], %fd172;
	bar.sync 	0;
	ld.shared.f64 	%fd26, [%r10];
	ld.shared.f64 	%fd27, [%r13];
	fma.rn.f64 	%fd28, %fd26, %fd27, %fd179;
	ld.shared.f64 	%fd29, [%r10+8];
	ld.shared.f64 	%fd30, [%r13+128];
	fma.rn.f64 	%fd31, %fd29, %fd30, %fd28;
	ld.shared.f64 	%fd32, [%r10+16];
	ld.shared.f64 	%fd33, [%r13+256];
	fma.rn.f64 	%fd34, %fd32, %fd33, %fd31;
	ld.shared.f64 	%fd35, [%r10+24];
	ld.shared.f64 	%fd36, [%r13+384];
	fma.rn.f64 	%fd37, %fd35, %fd36, %fd34;
	ld.shared.f64 	%fd38, [%r10+32];
	ld.shared.f64 	%fd39, [%r13+512];
	fma.rn.f64 	%fd40, %fd38, %fd39, %fd37;
	ld.shared.f64 	%fd41, [%r10+40];
	ld.shared.f64 	%fd42, [%r13+640];
	fma.rn.f64 	%fd43, %fd41, %fd42, %fd40;
	ld.shared.f64 	%fd44, [%r10+48];
	ld.shared.f64 	%fd45, [%r13+768];
	fma.rn.f64 	%fd46, %fd44, %fd45, %fd43;
	ld.shared.f64 	%fd47, [%r10+56];
	ld.shared.f64 	%fd48, [%r13+896];
	fma.rn.f64 	%fd49, %fd47, %fd48, %fd46;
	ld.shared.f64 	%fd50, [%r10+64];
	ld.shared.f64 	%fd51, [%r13+1024];
	fma.rn.f64 	%fd52, %fd50, %fd51, %fd49;
	ld.shared.f64 	%fd53, [%r10+72];
	ld.shared.f64 	%fd54, [%r13+1152];
	fma.rn.f64 	%fd55, %fd53, %fd54, %fd52;
	ld.shared.f64 	%fd56, [%r10+80];
	ld.shared.f64 	%fd57, [%r13+1280];
	fma.rn.f64 	%fd58, %fd56, %fd57, %fd55;
	ld.shared.f64 	%fd59, [%r10+88];
	ld.shared.f64 	%fd60, [%r13+1408];
	fma.rn.f64 	%fd61, %fd59, %fd60, %fd58;
	ld.shared.f64 	%fd62, [%r10+96];
	ld.shared.f64 	%fd63, [%r13+1536];
	fma.rn.f64 	%fd64, %fd62, %fd63, %fd61;
	ld.shared.f64 	%fd65, [%r10+104];
	ld.shared.f64 	%fd66, [%r13+1664];
	fma.rn.f64 	%fd67, %fd65, %fd66, %fd64;
	ld.shared.f64 	%fd68, [%r10+112];
	ld.shared.f64 	%fd69, [%r13+1792];
	fma.rn.f64 	%fd70, %fd68, %fd69, %fd67;
	ld.shared.f64 	%fd71, [%r10+120];
	ld.shared.f64 	%fd72, [%r13+1920];
	fma.rn.f64 	%fd6, %fd71, %fd72, %fd70;
	bar.sync 	0;
	add.s32 	%r43, %r51, 16;
	setp.ge.s32 	%p4, %r43, %r9;
	mov.f64 	%fd173, 0d0000000000000000;
	@%p4 bra 	$L__BB2_8;
	ld.global.f64 	%fd173, [%rd3+128];
$L__BB2_8:
	st.shared.f64 	[%r11], %fd173;
	setp.ge.s32 	%p5, %r50, %r9;
	mov.f64 	%fd174, 0d0000000000000000;
	@%p5 bra 	$L__BB2_10;
	mul.wide.s32 	%rd10, %r50, 8;
	add.s64 	%rd11, %rd1, %rd10;
	ld.global.f64 	%fd174, [%rd11];
$L__BB2_10:
	st.shared.f64 	[%r12], %fd174;
	bar.sync 	0;
	ld.shared.f64 	%fd74, [%r10];
	ld.shared.f64 	%fd75, [%r13];
	fma.rn.f64 	%fd76, %fd74, %fd75, %fd6;
	ld.shared.f64 	%fd77, [%r10+8];
	ld.shared.f64 	%fd78, [%r13+128];
	fma.rn.f64 	%fd79, %fd77, %fd78, %fd76;
	ld.shared.f64 	%fd80, [%r10+16];
	ld.shared.f64 	%fd81, [%r13+256];
	fma.rn.f64 	%fd82, %fd80, %fd81, %fd79;
	ld.shared.f64 	%fd83, [%r10+24];
	ld.shared.f64 	%fd84, [%r13+384];
	fma.rn.f64 	%fd85, %fd83, %fd84, %fd82;
	ld.shared.f64 	%fd86, [%r10+32];
	ld.shared.f64 	%fd87, [%r13+512];
	fma.rn.f64 	%fd88, %fd86, %fd87, %fd85;
	ld.shared.f64 	%fd89, [%r10+40];
	ld.shared.f64 	%fd90, [%r13+640];
	fma.rn.f64 	%fd91, %fd89, %fd90, %fd88;
	ld.shared.f64 	%fd92, [%r10+48];
	ld.shared.f64 	%fd93, [%r13+768];
	fma.rn.f64 	%fd94, %fd92, %fd93, %fd91;
	ld.shared.f64 	%fd95, [%r10+56];
	ld.shared.f64 	%fd96, [%r13+896];
	fma.rn.f64 	%fd97, %fd95, %fd96, %fd94;
	ld.shared.f64 	%fd98, [%r10+64];
	ld.shared.f64 	%fd99, [%r13+1024];
	fma.rn.f64 	%fd100, %fd98, %fd99, %fd97;
	ld.shared.f64 	%fd101, [%r10+72];
	ld.shared.f64 	%fd102, [%r13+1152];
	fma.rn.f64 	%fd103, %fd101, %fd102, %fd100;
	ld.shared.f64 	%fd104, [%r10+80];
	ld.shared.f64 	%fd105, [%r13+1280];
	fma.rn.f64 	%fd106, %fd104, %fd105, %fd103;
	ld.shared.f64 	%fd107, [%r10+88];
	ld.shared.f64 	%fd108, [%r13+1408];
	fma.rn.f64 	%fd109, %fd107, %fd108, %fd106;
	ld.shared.f64 	%fd110, [%r10+96];
	ld.shared.f64 	%fd111, [%r13+1536];
	fma.rn.f64 	%fd112, %fd110, %fd111, %fd109;
	ld.shared.f64 	%fd113, [%r10+104];
	ld.shared.f64 	%fd114, [%r13+1664];
	fma.rn.f64 	%fd115, %fd113, %fd114, %fd112;
	ld.shared.f64 	%fd116, [%r10+112];
	ld.shared.f64 	%fd117, [%r13+1792];
	fma.rn.f64 	%fd118, %fd116, %fd117, %fd115;
	ld.shared.f64 	%fd119, [%r10+120];
	ld.shared.f64 	%fd120, [%r13+1920];
	fma.rn.f64 	%fd179, %fd119, %fd120, %fd118;
	bar.sync 	0;
	add.s32 	%r52, %r52, 2;
	add.s32 	%r51, %r51, 32;
	add.s32 	%r50, %r50, %r16;
	add.s32 	%r49, %r49, %r16;
	setp.ne.s32 	%p6, %r52, 0;
	@%p6 bra 	$L__BB2_2;
	shl.b32 	%r44, %r6, 4;
	and.b32  	%r53, %r44, -32;
$L__BB2_12:
	and.b32  	%r45, %r6, 1;
	setp.eq.b32 	%p7, %r45, 1;
	not.pred 	%p8, %p7;
	@%p8 bra 	$L__BB2_18;
	add.s32 	%r28, %r8, %r53;
	setp.ge.s32 	%p9, %r28, %r9;
	mov.f64 	%fd177, 0d0000000000000000;
	@%p9 bra 	$L__BB2_15;
	mul.wide.s32 	%rd12, %r28, 8;
	add.s64 	%rd13, %rd2, %rd12;
	ld.global.f64 	%fd177, [%rd13];
$L__BB2_15:
	st.shared.f64 	[%r11], %fd177;
	add.s32 	%r46, %r53, %r1;
	mad.lo.s32 	%r29, %r46, %r30, %r5;
	setp.ge.s32 	%p10, %r29, %r9;
	mov.f64 	%fd178, 0d0000000000000000;
	@%p10 bra 	$L__BB2_17;
	mul.wide.s32 	%rd14, %r29, 8;
	add.s64 	%rd15, %rd1, %rd14;
	ld.global.f64 	%fd178, [%rd15];
$L__BB2_17:
	st.shared.f64 	[%r12], %fd178;
	bar.sync 	0;
	ld.shared.f64 	%fd123, [%r10];
	ld.shared.f64 	%fd124, [%r13];
	fma.rn.f64 	%fd125, %fd123, %fd124, %fd179;
	ld.shared.f64 	%fd126, [%r10+8];
	ld.shared.f64 	%fd127, [%r13+128];
	fma.rn.f64 	%fd128, %fd126, %fd127, %fd125;
	ld.shared.f64 	%fd129, [%r10+16];
	ld.shared.f64 	%fd130, [%r13+256];
	fma.rn.f64 	%fd131, %fd129, %fd130, %fd128;
	ld.shared.f64 	%fd132, [%r10+24];
	ld.shared.f64 	%fd133, [%r13+384];
	fma.rn.f64 	%fd134, %fd132, %fd133, %fd131;
	ld.shared.f64 	%fd135, [%r10+32];
	ld.shared.f64 	%fd136, [%r13+512];
	fma.rn.f64 	%fd137, %fd135, %fd136, %fd134;
	ld.shared.f64 	%fd138, [%r10+40];
	ld.shared.f64 	%fd139, [%r13+640];
	fma.rn.f64 	%fd140, %fd138, %fd139, %fd137;
	ld.shared.f64 	%fd141, [%r10+48];
	ld.shared.f64 	%fd142, [%r13+768];
	fma.rn.f64 	%fd143, %fd141, %fd142, %fd140;
	ld.shared.f64 	%fd144, [%r10+56];
	ld.shared.f64 	%fd145, [%r13+896];
	fma.rn.f64 	%fd146, %fd144, %fd145, %fd143;
	ld.shared.f64 	%fd147, [%r10+64];
	ld.shared.f64 	%fd148, [%r13+1024];
	fma.rn.f64 	%fd149, %fd147, %fd148, %fd146;
	ld.shared.f64 	%fd150, [%r10+72];
	ld.shared.f64 	%fd151, [%r13+1152];
	fma.rn.f64 	%fd152, %fd150, %fd151, %fd149;
	ld.shared.f64 	%fd153, [%r10+80];
	ld.shared.f64 	%fd154, [%r13+1280];
	fma.rn.f64 	%fd155, %fd153, %fd154, %fd152;
	ld.shared.f64 	%fd156, [%r10+88];
	ld.shared.f64 	%fd157, [%r13+1408];
	fma.rn.f64 	%fd158, %fd156, %fd157, %fd155;
	ld.shared.f64 	%fd159, [%r10+96];
	ld.shared.f64 	%fd160, [%r13+1536];
	fma.rn.f64 	%fd161, %fd159, %fd160, %fd158;
	ld.shared.f64 	%fd162, [%r10+104];
	ld.shared.f64 	%fd163, [%r13+1664];
	fma.rn.f64 	%fd164, %fd162, %fd163, %fd161;
	ld.shared.f64 	%fd165, [%r10+112];
	ld.shared.f64 	%fd166, [%r13+1792];
	fma.rn.f64 	%fd167, %fd165, %fd166, %fd164;
	ld.shared.f64 	%fd168, [%r10+120];
	ld.shared.f64 	%fd169, [%r13+1920];
	fma.rn.f64 	%fd179, %fd168, %fd169, %fd167;
	bar.sync 	0;
$L__BB2_18:
	max.s32 	%r47, %r2, %r5;
	setp.ge.s32 	%p11, %r47, %r30;
	@%p11 bra 	$L__BB2_20;
	ld.param.u64 	%rd19, [_Z22gpu_square_matrix_multPdS_S_i_param_2];
	add.s32 	%r48, %r7, %r5;
	cvta.to.global.u64 	%rd16, %rd19;
	mul.wide.s32 	%rd17, %r48, 8;
	add.s64 	%rd18, %rd16, %rd17;
	st.global.f64 	[%rd18], %fd179;
$L__BB2_20:
	ret;

}
	// .globl	_Z20gpu_matrix_transposePdS_jj
.visible .entry _Z20gpu_matrix_transposePdS_jj(
	.param .u64 .ptr .align 1 _Z20gpu_matrix_transposePdS_jj_param_0,
	.param .u64 .ptr .align 1 _Z20gpu_matrix_transposePdS_jj_param_1,
	.param .u32 _Z20gpu_matrix_transposePdS_jj_param_2,
	.param .u32 _Z20gpu_matrix_transposePdS_jj_param_3
)
{
	.reg .pred 	%p<4>;
	.reg .b32 	%r<15>;
	.reg .b64 	%rd<9>;
	.reg .b64 	%fd<2>;

	ld.param.u64 	%rd1, [_Z20gpu_matrix_transposePdS_jj_param_0];
	ld.param.u64 	%rd2, [_Z20gpu_matrix_transposePdS_jj_param_1];
	ld.param.u32 	%r5, [_Z20gpu_matrix_transposePdS_jj_param_2];
	ld.param.u32 	%r4, [_Z20gpu_matrix_transposePdS_jj_param_3];
	mov.u32 	%r6, %ctaid.x;
	mov.u32 	%r7, %ntid.x;
	mov.u32 	%r8, %tid.x;
	mad.lo.s32 	%r1, %r6, %r7, %r8;
	mov.u32 	%r9, %ctaid.y;
	mov.u32 	%r10, %ntid.y;
	mov.u32 	%r11, %tid.y;
	mad.lo.s32 	%r12, %r9, %r10, %r11;
	setp.ge.u32 	%p1, %r1, %r4;
	setp.ge.u32 	%p2, %r12, %r5;
	or.pred  	%p3, %p1, %p2;
	@%p3 bra 	$L__BB3_2;
	cvta.to.global.u64 	%rd3, %rd1;
	cvta.to.global.u64 	%rd4, %rd2;
	mad.lo.s32 	%r13, %r4, %r12, %r1;
	mad.lo.s32 	%r14, %r5, %r1, %r12;
	mul.wide.u32 	%rd5, %r13, 8;
	add.s64 	%rd6, %rd3, %rd5;
	ld.global.f64 	%fd1, [%rd6];
	mul.wide.u32 	%rd7, %r14, 8;
	add.s64 	%rd8, %rd4, %rd7;
	st.global.f64 	[%rd8], %fd1;
$L__BB3_2:
	ret;

}


// ===== COMPILED SASS (sm_100) =====

	.target	sm_100

	.elftype	@"ET_EXEC"


//--------------------- .note.nv.tkinfo           --------------------------
	.section	.note.nv.tkinfo,"",@"SHT_NOTE"
	.sectionflags	@"SHF_NOTE_NV_TKINFO"
	.tkinfo
        /*0018*/ 	.word	0x00000002
        /*0030*/ 	.string	""
        /*0030*/ 	.string	"ptxas"
        /*0030*/ 	.string	"Cuda compilation tools, release 13.0, V13.0.88"
        /*0030*/ 	.string	"Build cuda_13.0.r13.0/compiler.36424714_0"
        /*0030*/ 	.string	"-arch sm_100 -m 64 "



//--------------------- .note.nv.cuinfo           --------------------------
	.section	.note.nv.cuinfo,"",@"SHT_NOTE"
	.sectionflags	@"SHF_NOTE_NV_CUINFO"
        /*0018*/ 	.short	0x0002
        /*001a*/ 	.short	0x0064
        /*001c*/ 	.short	0x0082
	.zero		2


//--------------------- .nv.info                  --------------------------
	.section	.nv.info,"",@"SHT_CUDA_INFO"
	.align	4


	//----- nvinfo : EIATTR_REGCOUNT
	.align		4
        /*0000*/ 	.byte	0x04, 0x2f
        /*0002*/ 	.short	(.L_10 - .L_9)
	.align		4
.L_9:
        /*0004*/ 	.word	index@(_Z15gpu_matrix_multPdS_S_iii)
        /*0008*/ 	.word	0x00000020


	//----- nvinfo : EIATTR_FRAME_SIZE
	.align		4
.L_10:
        /*000c*/ 	.byte	0x04, 0x11
        /*000e*/ 	.short	(.L_12 - .L_11)
	.align		4
.L_11:
        /*0010*/ 	.word	index@(_Z15gpu_matrix_multPdS_S_iii)
        /*0014*/ 	.word	0x00000000


	//----- nvinfo : EIATTR_REGCOUNT
	.align		4
.L_12:
        /*0018*/ 	.byte	0x04, 0x2f
        /*001a*/ 	.short	(.L_14 - .L_13)
	.align		4
.L_13:
        /*001c*/ 	.word	index@(_Z14gpu_matrix_addPdS_S_id)
        /*0020*/ 	.word	0x0000000e


	//----- nvinfo : EIATTR_FRAME_SIZE
	.align		4
.L_14:
        /*0024*/ 	.byte	0x04, 0x11
        /*0026*/ 	.short	(.L_16 - .L_15)
	.align		4
.L_15:
        /*0028*/ 	.word	index@(_Z14gpu_matrix_addPdS_S_id)
        /*002c*/ 	.word	0x00000000


	//----- nvinfo : EIATTR_REGCOUNT
	.align		4
.L_16:
        /*0030*/ 	.byte	0x04, 0x2f
        /*0032*/ 	.short	(.L_18 - .L_17)
	.align		4
.L_17:
        /*0034*/ 	.word	index@(_Z22gpu_square_matrix_multPdS_S_i)
        /*0038*/ 	.word	0x00000020


	//----- nvinfo : EIATTR_FRAME_SIZE
	.align		4
.L_18:
        /*003c*/ 	.byte	0x04, 0x11
        /*003e*/ 	.short	(.L_20 - .L_19)
	.align		4
.L_19:
        /*0040*/ 	.word	index@(_Z22gpu_square_matrix_multPdS_S_i)
        /*0044*/ 	.word	0x00000000


	//----- nvinfo : EIATTR_REGCOUNT
	.align		4
.L_20:
        /*0048*/ 	.byte	0x04, 0x2f
        /*004a*/ 	.short	(.L_22 - .L_21)
	.align		4
.L_21:
        /*004c*/ 	.word	index@(_Z20gpu_matrix_transposePdS_jj)
        /*0050*/ 	.word	0x0000000a


	//----- nvinfo : EIATTR_FRAME_SIZE
	.align		4
.L_22:
        /*0054*/ 	.byte	0x04, 0x11
        /*0056*/ 	.short	(.L_24 - .L_23)
	.align		4
.L_23:
        /*0058*/ 	.word	index@(_Z20gpu_matrix_transposePdS_jj)
        /*005c*/ 	.word	0x00000000


	//----- nvinfo : EIATTR_MIN_STACK_SIZE
	.align		4
.L_24:
        /*0060*/ 	.byte	0x04, 0x12
        /*0062*/ 	.short	(.L_26 - .L_25)
	.align		4
.L_25:
        /*0064*/ 	.word	index@(_Z20gpu_matrix_transposePdS_jj)
        /*0068*/ 	.word	0x00000000


	//----- nvinfo : EIATTR_MIN_STACK_SIZE
	.align		4
.L_26:
        /*006c*/ 	.byte	0x04, 0x12
        /*006e*/ 	.short	(.L_28 - .L_27)
	.align		4
.L_27:
        /*0070*/ 	.word	index@(_Z22gpu_square_matrix_multPdS_S_i)
        /*0074*/ 	.word	0x00000000


	//----- nvinfo : EIATTR_MIN_STACK_SIZE
	.align		4
.L_28:
        /*0078*/ 	.byte	0x04, 0x12
        /*007a*/ 	.short	(.L_30 - .L_29)
	.align		4
.L_29:
        /*007c*/ 	.word	index@(_Z14gpu_matrix_addPdS_S_id)
        /*0080*/ 	.word	0x00000000


	//----- nvinfo : EIATTR_MIN_STACK_SIZE
	.align		4
.L_30:
        /*0084*/ 	.byte	0x04, 0x12
        /*0086*/ 	.short	(.L_32 - .L_31)
	.align		4
.L_31:
        /*0088*/ 	.word	index@(_Z15gpu_matrix_multPdS_S_iii)
        /*008c*/ 	.word	0x00000000
.L_32:


//--------------------- .nv.compat                --------------------------
	.section	.nv.compat,"",@"SHT_CUDA_COMPAT_INFO"
	.align	4
        /*0000*/ 	.byte	0x02, 0x09, 0x00, 0x00, 0x02, 0x02, 0x01, 0x00, 0x02, 0x05, 0x05, 0x00, 0x03, 0x07, 0x01, 0x01
        /*0010*/ 	.byte	0x02, 0x03, 0x00, 0x00, 0x02, 0x06, 0x01, 0x00, 0x04, 0x0b, 0x08, 0x00, 0x01, 0x00, 0x00, 0x00
        /*0020*/ 	.byte	0x00, 0x00, 0x00, 0x00


//--------------------- .nv.info._Z20gpu_matrix_transposePdS_jj --------------------------
	.section	.nv.info._Z20gpu_matrix_transposePdS_jj,"",@"SHT_CUDA_INFO"
	.sectionflags	@""
	.align	4


	//----- nvinfo : EIATTR_CUDA_API_VERSION
	.align		4
        /*0000*/ 	.byte	0x04, 0x37
        /*0002*/ 	.short	(.L_34 - .L_33)
.L_33:
        /*0004*/ 	.word	0x00000082


	//----- nvinfo : EIATTR_KPARAM_INFO
	.align		4
.L_34:
        /*0008*/ 	.byte	0x04, 0x17
        /*000a*/ 	.short	(.L_36 - .L_35)
.L_35:
        /*000c*/ 	.word	0x00000000
        /*0010*/ 	.short	0x0003
        /*0012*/ 	.short	0x0014
        /*0014*/ 	.byte	0x00, 0xf0, 0x11, 0x00


	//----- nvinfo : EIATTR_KPARAM_INFO
	.align		4
.L_36:
        /*0018*/ 	.byte	0x04, 0x17
        /*001a*/ 	.short	(.L_38 - .L_37)
.L_37:
        /*001c*/ 	.word	0x00000000
        /*0020*/ 	.short	0x0002
        /*0022*/ 	.short	0x0010
        /*0024*/ 	.byte	0x00, 0xf0, 0x11, 0x00


	//----- nvinfo : EIATTR_KPARAM_INFO
	.align		4
.L_38:
        /*0028*/ 	.byte	0x04, 0x17
        /*002a*/ 	.short	(.L_40 - .L_39)
.L_39:
        /*002c*/ 	.word	0x00000000
        /*0030*/ 	.short	0x0001
        /*0032*/ 	.short	0x0008
        /*0034*/ 	.byte	0x00, 0xf5, 0x21, 0x00


	//----- nvinfo : EIATTR_KPARAM_INFO
	.align		4
.L_40:
        /*0038*/ 	.byte	0x04, 0x17
        /*003a*/ 	.short	(.L_42 - .L_41)
.L_41:
        /*003c*/ 	.word	0x00000000
        /*0040*/ 	.short	0x0000
        /*0042*/ 	.short	0x0000
        /*0044*/ 	.byte	0x00, 0xf5, 0x21, 0x00


	//----- nvinfo : EIATTR_SPARSE_MMA_MASK
	.align		4
.L_42:
        /*0048*/ 	.byte	0x03, 0x50
        /*004a*/ 	.short	0x0000


	//----- nvinfo : EIATTR_MAXREG_COUNT
	.align		4
        /*004c*/ 	.byte	0x03, 0x1b
        /*004e*/ 	.short	0x00ff


	//----- nvinfo : EIATTR_MERCURY_ISA_VERSION
	.align		4
        /*0050*/ 	.byte	0x03, 0x5f
        /*0052*/ 	.short	0x0101


	//----- nvinfo : EIATTR_VRC_CTA_INIT_COUNT
	.align		4
        /*0054*/ 	.byte	0x02, 0x4a
	.zero		1
	.zero		1


	//----- nvinfo : EIATTR_EXIT_INSTR_OFFSETS
	.align		4
        /*0058*/ 	.byte	0x04, 0x1c
        /*005a*/ 	.short	(.L_44 - .L_43)


	//   ....[0]....
.L_43:
        /*005c*/ 	.word	0x000000c0


	//   ....[1]....
        /*0060*/ 	.word	0x00000160


	//----- nvinfo : EIATTR_CBANK_PARAM_SIZE
	.align		4
.L_44:
        /*0064*/ 	.byte	0x03, 0x19
        /*0066*/ 	.short	0x0018


	//----- nvinfo : EIATTR_PARAM_CBANK
	.align		4
        /*0068*/ 	.byte	0x04, 0x0a
        /*006a*/ 	.short	(.L_46 - .L_45)
	.align		4
.L_45:
        /*006c*/ 	.word	index@(.nv.constant0._Z20gpu_matrix_transposePdS_jj)
        /*0070*/ 	.short	0x0380
        /*0072*/ 	.short	0x0018


	//----- nvinfo : EIATTR_SW_WAR
	.align		4
.L_46:
        /*0074*/ 	.byte	0x04, 0x36
        /*0076*/ 	.short	(.L_48 - .L_47)
.L_47:
        /*0078*/ 	.word	0x00000008
.L_48:


//--------------------- .nv.info._Z22gpu_square_matrix_multPdS_S_i --------------------------
	.section	.nv.info._Z22gpu_square_matrix_multPdS_S_i,"",@"SHT_CUDA_INFO"
	.sectionflags	@""
	.align	4


	//----- nvinfo : EIATTR_CUDA_API_VERSION
	.align		4
        /*0000*/ 	.byte	0x04, 0x37
        /*0002*/ 	.short	(.L_50 - .L_49)
.L_49:
        /*0004*/ 	.word	0x00000082


	//----- nvinfo : EIATTR_KPARAM_INFO
	.align		4
.L_50:
        /*0008*/ 	.byte	0x04, 0x17
        /*000a*/ 	.short	(.L_52 - .L_51)
.L_51:
        /*000c*/ 	.word	0x00000000
        /*0010*/ 	.short	0x0003
        /*0012*/ 	.short	0x0018
        /*0014*/ 	.byte	0x00, 0xf0, 0x11, 0x00


	//----- nvinfo : EIATTR_KPARAM_INFO
	.align		4
.L_52:
        /*0018*/ 	.byte	0x04, 0x17
        /*001a*/ 	.short	(.L_54 - .L_53)
.L_53:
        /*001c*/ 	.word	0x00000000
        /*0020*/ 	.short	0x0002
        /*0022*/ 	.short	0x0010
        /*0024*/ 	.byte	0x00, 0xf5, 0x21, 0x00


	//----- nvinfo : EIATTR_KPARAM_INFO
	.align		4
.L_54:
        /*0028*/ 	.byte	0x04, 0x17
        /*002a*/ 	.short	(.L_56 - .L_55)
.L_55:
        /*002c*/ 	.word	0x00000000
        /*0030*/ 	.short	0x0001
        /*0032*/ 	.short	0x0008
        /*0034*/ 	.byte	0x00, 0xf5, 0x21, 0x00


	//----- nvinfo : EIATTR_KPARAM_INFO
	.align		4
.L_56:
        /*0038*/ 	.byte	0x04, 0x17
        /*003a*/ 	.short	(.L_58 - .L_57)
.L_57:
        /*003c*/ 	.word	0x00000000
        /*0040*/ 	.short	0x0000
        /*0042*/ 	.short	0x0000
        /*0044*/ 	.byte	0x00, 0xf5, 0x21, 0x00


	//----- nvinfo : EIATTR_SPARSE_MMA_MASK
	.align		4
.L_58:
        /*0048*/ 	.byte	0x03, 0x50
        /*004a*/ 	.short	0x0000


	//----- nvinfo : EIATTR_MAXREG_COUNT
	.align		4
        /*004c*/ 	.byte	0x03, 0x1b
        /*004e*/ 	.short	0x00ff


	//----- nvinfo : EIATTR_NUM_BARRIERS
	.align		4
        /*0050*/ 	.byte	0x02, 0x4c
        /*0052*/ 	.byte	0x01
	.zero		1


	//----- nvinfo : EIATTR_MERCURY_ISA_VERSION
	.align		4
        /*0054*/ 	.byte	0x03, 0x5f
        /*0056*/ 	.short	0x0101


	//----- nvinfo : EIATTR_VRC_CTA_INIT_COUNT
	.align		4
        /*0058*/ 	.byte	0x02, 0x4a
	.zero		1
	.zero		1


	//----- nvinfo : EIATTR_EXIT_INSTR_OFFSETS
	.align		4
        /*005c*/ 	.byte	0x04, 0x1c
        /*005e*/ 	.short	(.L_60 - .L_59)


	//   ....[0]....
.L_59:
        /*0060*/ 	.word	0x00000d60


	//   ....[1]....
        /*0064*/ 	.word	0x00000db0


	//----- nvinfo : EIATTR_CBANK_PARAM_SIZE
	.align		4
.L_60:
        /*0068*/ 	.byte	0x03, 0x19
        /*006a*/ 	.short	0x001c


	//----- nvinfo : EIATTR_PARAM_CBANK
	.align		4
        /*006c*/ 	.byte	0x04, 0x0a
        /*006e*/ 	.short	(.L_62 - .L_61)
	.align		4
.L_61:
        /*0070*/ 	.word	index@(.nv.constant0._Z22gpu_square_matrix_multPdS_S_i)
        /*0074*/ 	.short	0x0380
        /*0076*/ 	.short	0x001c


	//----- nvinfo : EIATTR_SW_WAR
	.align		4
.L_62:
        /*0078*/ 	.byte	0x04, 0x36
        /*007a*/ 	.short	(.L_64 - .L_63)
.L_63:
        /*007c*/ 	.word	0x00000008
.L_64:


//--------------------- .nv.info._Z14gpu_matrix_addPdS_S_id --------------------------
	.section	.nv.info._Z14gpu_matrix_addPdS_S_id,"",@"SHT_CUDA_INFO"
	.sectionflags	@""
	.align	4


	//----- nvinfo : EIATTR_CUDA_API_VERSION
	.align		4
        /*0000*/ 	.byte	0x04, 0x37
        /*0002*/ 	.short	(.L_66 - .L_65)
.L_65:
        /*0004*/ 	.word	0x00000082


	//----- nvinfo : EIATTR_KPARAM_INFO
	.align		4
.L_66:
        /*0008*/ 	.byte	0x04, 0x17
        /*000a*/ 	.short	(.L_68 - .L_67)
.L_67:
        /*000c*/ 	.word	0x00000000
        /*0010*/ 	.short	0x0004
        /*0012*/ 	.short	0x0020
        /*0014*/ 	.byte	0x00, 0xf0, 0x21, 0x00


	//----- nvinfo : EIATTR_KPARAM_INFO
	.align		4
.L_68:
        /*0018*/ 	.byte	0x04, 0x17
        /*001a*/ 	.short	(.L_70 - .L_69)
.L_69:
        /*001c*/ 	.word	0x00000000
        /*0020*/ 	.short	0x0003
        /*0022*/ 	.short	0x0018
        /*0024*/ 	.byte	0x00, 0xf0, 0x11, 0x00


	//----- nvinfo : EIATTR_KPARAM_INFO
	.align		4
.L_70:
        /*0028*/ 	.byte	0x04, 0x17
        /*002a*/ 	.short	(.L_72 - .L_71)
.L_71:
        /*002c*/ 	.word	0x00000000
        /*0030*/ 	.short	0x0002
        /*0032*/ 	.short	0x0010
        /*0034*/ 	.byte	0x00, 0xf5, 0x21, 0x00


	//----- nvinfo : EIATTR_KPARAM_INFO
	.align		4
.L_72:
        /*0038*/ 	.byte	0x04, 0x17
        /*003a*/ 	.short	(.L_74 - .L_73)
.L_73:
        /*003c*/ 	.word	0x00000000
        /*0040*/ 	.short	0x0001
        /*0042*/ 	.short	0x0008
        /*0044*/ 	.byte	0x00, 0xf5, 0x21, 0x00


	//----- nvinfo : EIATTR_KPARAM_INFO
	.align		4
.L_74:
        /*0048*/ 	.byte	0x04, 0x17
        /*004a*/ 	.short	(.L_76 - .L_75)
.L_75:
        /*004c*/ 	.word	0x00000000
        /*0050*/ 	.short	0x0000
        /*0052*/ 	.short	0x0000
        /*0054*/ 	.byte	0x00, 0xf5, 0x21, 0x00


	//----- nvinfo : EIATTR_SPARSE_MMA_MASK
	.align		4
.L_76:
        /*0058*/ 	.byte	0x03, 0x50
        /*005a*/ 	.short	0x0000


	//----- nvinfo : EIATTR_MAXREG_COUNT
	.align		4
        /*005c*/ 	.byte	0x03, 0x1b
        /*005e*/ 	.short	0x00ff


	//----- nvinfo : EIATTR_MERCURY_ISA_VERSION
	.align		4
        /*0060*/ 	.byte	0x03, 0x5f
        /*0062*/ 	.short	0x0101


	//----- nvinfo : EIATTR_VRC_CTA_INIT_COUNT
	.align		4
        /*0064*/ 	.byte	0x02, 0x4a
	.zero		1
	.zero		1


	//----- nvinfo : EIATTR_EXIT_INSTR_OFFSETS
	.align		4
        /*0068*/ 	.byte	0x04, 0x1c
        /*006a*/ 	.short	(.L_78 - .L_77)


	//   ....[0]....
.L_77:
        /*006c*/ 	.word	0x00000070


	//   ....[1]....
        /*0070*/ 	.word	0x00000140


	//----- nvinfo : EIATTR_CBANK_PARAM_SIZE
	.align		4
.L_78:
        /*0074*/ 	.byte	0x03, 0x19
        /*0076*/ 	.short	0x0028


	//----- nvinfo : EIATTR_PARAM_CBANK
	.align		4
        /*0078*/ 	.byte	0x04, 0x0a
        /*007a*/ 	.short	(.L_80 - .L_79)
	.align		4
.L_79:
        /*007c*/ 	.word	index@(.nv.constant0._Z14gpu_matrix_addPdS_S_id)
        /*0080*/ 	.short	0x0380
        /*0082*/ 	.short	0x0028


	//----- nvinfo : EIATTR_SW_WAR
	.align		4
.L_80:
        /*0084*/ 	.byte	0x04, 0x36
        /*0086*/ 	.short	(.L_82 - .L_81)
.L_81:
        /*0088*/ 	.word	0x00000008
.L_82:


//--------------------- .nv.info._Z15gpu_matrix_multPdS_S_iii --------------------------
	.section	.nv.info._Z15gpu_matrix_multPdS_S_iii,"",@"SHT_CUDA_INFO"
	.sectionflags	@""
	.align	4


	//----- nvinfo : EIATTR_CUDA_API_VERSION
	.align		4
        /*0000*/ 	.byte	0x04, 0x37
        /*0002*/ 	.short	(.L_84 - .L_83)
.L_83:
        /*0004*/ 	.word	0x00000082


	//----- nvinfo : EIATTR_KPARAM_INFO
	.align		4
.L_84:
        /*0008*/ 	.byte	0x04, 0x17
        /*000a*/ 	.short	(.L_86 - .L_85)
.L_85:
        /*000c*/ 	.word	0x00000000
        /*0010*/ 	.short	0x0005
        /*0012*/ 	.short	0x0020
        /*0014*/ 	.byte	0x00, 0xf0, 0x11, 0x00


	//----- nvinfo : EIATTR_KPARAM_INFO
	.align		4
.L_86:
        /*0018*/ 	.byte	0x04, 0x17
        /*001a*/ 	.short	(.L_88 - .L_87)
.L_87:
        /*001c*/ 	.word	0x00000000
        /*0020*/ 	.short	0x0004
        /*0022*/ 	.short	0x001c
        /*0024*/ 	.byte	0x00, 0xf0, 0x11, 0x00


	//----- nvinfo : EIATTR_KPARAM_INFO
	.align		4
.L_88:
        /*0028*/ 	.byte	0x04, 0x17
        /*002a*/ 	.short	(.L_90 - .L_89)
.L_89:
        /*002c*/ 	.word	0x00000000
        /*0030*/ 	.short	0x0003
        /*0032*/ 	.short	0x0018
        /*0034*/ 	.byte	0x00, 0xf0, 0x11, 0x00


	//----- nvinfo : EIATTR_KPARAM_INFO
	.align		4
.L_90:
        /*0038*/ 	.byte	0x04, 0x17
        /*003a*/ 	.short	(.L_92 - .L_91)
.L_91:
        /*003c*/ 	.word	0x00000000
        /*0040*/ 	.short	0x0002
        /*0042*/ 	.short	0x0010
        /*0044*/ 	.byte	0x00, 0xf5, 0x21, 0x00


	//----- nvinfo : EIATTR_KPARAM_INFO
	.align		4
.L_92:
        /*0048*/ 	.byte	0x04, 0x17
        /*004a*/ 	.short	(.L_94 - .L_93)
.L_93:
        /*004c*/ 	.word	0x00000000
        /*0050*/ 	.short	0x0001
        /*0052*/ 	.short	0x0008
        /*0054*/ 	.byte	0x00, 0xf5, 0x21, 0x00


	//----- nvinfo : EIATTR_KPARAM_INFO
	.align		4
.L_94:
        /*0058*/ 	.byte	0x04, 0x17
        /*005a*/ 	.short	(.L_96 - .L_95)
.L_95:
        /*005c*/ 	.word	0x00000000
        /*0060*/ 	.short	0x0000
        /*0062*/ 	.short	0x0000
        /*0064*/ 	.byte	0x00, 0xf5, 0x21, 0x00


	//----- nvinfo : EIATTR_SPARSE_MMA_MASK
	.align		4
.L_96:
        /*0068*/ 	.byte	0x03, 0x50
        /*006a*/ 	.short	0x0000


	//----- nvinfo : EIATTR_MAXREG_COUNT
	.align		4
        /*006c*/ 	.byte	0x03, 0x1b
        /*006e*/ 	.short	0x00ff


	//----- nvinfo : EIATTR_MERCURY_ISA_VERSION
	.align		4
        /*0070*/ 	.byte	0x03, 0x5f
        /*0072*/ 	.short	0x0101


	//----- nvinfo : EIATTR_VRC_CTA_INIT_COUNT
	.align		4
        /*0074*/ 	.byte	0x02, 0x4a
	.zero		1
	.zero		1


	//----- nvinfo : EIATTR_EXIT_INSTR_OFFSETS
	.align		4
        /*0078*/ 	.byte	0x04, 0x1c
        /*007a*/ 	.short	(.L_98 - .L_97)


	//   ....[0]....
.L_97:
        /*007c*/ 	.word	0x000000d0


	//   ....[1]....
        /*0080*/ 	.word	0x000008f0


	//----- nvinfo : EIATTR_CBANK_PARAM_SIZE
	.align		4
.L_98:
        /*0084*/ 	.byte	0x03, 0x19
        /*0086*/ 	.short	0x0024


	//----- nvinfo : EIATTR_PARAM_CBANK
	.align		4
        /*0088*/ 	.byte	0x04, 0x0a
        /*008a*/ 	.short	(.L_100 - .L_99)
	.align		4
.L_99:
        /*008c*/ 	.word	index@(.nv.constant0._Z15gpu_matrix_multPdS_S_iii)
        /*0090*/ 	.short	0x0380
        /*0092*/ 	.short	0x0024


	//----- nvinfo : EIATTR_SW_WAR
	.align		4
.L_100:
        /*0094*/ 	.byte	0x04, 0x36
        /*0096*/ 	.short	(.L_102 - .L_101)
.L_101:
        /*0098*/ 	.word	0x00000008
.L_102:


//--------------------- .nv.callgraph             --------------------------
	.section	.nv.callgraph,"",@"SHT_CUDA_CALLGRAPH"
	.align	4
	.sectionentsize	8
	.align		4
        /*0000*/ 	.word	0x00000000
	.align		4
        /*0004*/ 	.word	0xffffffff
	.align		4
        /*0008*/ 	.word	0x00000000
	.align		4
        /*000c*/ 	.word	0xfffffffe
	.align		4
        /*0010*/ 	.word	0x00000000
	.align		4
        /*0014*/ 	.word	0xfffffffd
	.align		4
        /*0018*/ 	.word	0x00000000
	.align		4
        /*001c*/ 	.word	0xfffffffc


//--------------------- .nv.constant4             --------------------------
	.section	.nv.constant4,"a",@progbits
	.align	8
	.align		8
.nv.constant4:
        /*0000*/ 	.dword	precalc_xorwow_matrix
	.align		8
        /*0008*/ 	.dword	precalc_xorwow_offset_matrix
	.align		8
        /*0010*/ 	.dword	mrg32k3aM1
	.align		8
        /*0018*/ 	.dword	mrg32k3aM2
	.align		8
        /*0020*/ 	.dword	mrg32k3aM1SubSeq
	.align		8
        /*0028*/ 	.dword	mrg32k3aM2SubSeq
	.align		8
        /*0030*/ 	.dword	mrg32k3aM1Seq
	.align		8
        /*0038*/ 	.dword	mrg32k3aM2Seq


//--------------------- .nv.constant3             --------------------------
	.section	.nv.constant3,"a",@progbits
	.align	8
.nv.constant3:
	.type		__cr_lgamma_table,@object
	.size		__cr_lgamma_table,(.L_8 - __cr_lgamma_table)
__cr_lgamma_table:
        /*0000*/ 	.byte	0x00, 0x00, 0x00, 0x00, 0x00, 0x00, 0x00, 0x00, 0x00, 0x00, 0x00, 0x00, 0x00, 0x00, 0x00, 0x00
        /*0010*/ 	.byte	0xef, 0x39, 0xfa, 0xfe, 0x42, 0x2e, 0xe6, 0x3f, 0x02, 0x20, 0x2a, 0xfa, 0x0b, 0xab, 0xfc, 0x3f
        /*0020*/ 	.byte	0xf9, 0x2c, 0x92, 0x7c, 0xa7, 0x6c, 0x09, 0x40, 0xc9, 0x79, 0x44, 0x3c, 0x64, 0x26, 0x13, 0x40
        /*0030*/ 	.byte	0xca, 0x01, 0xcf, 0x3a, 0x27, 0x51, 0x1a, 0x40, 0x30, 0xcc, 0x2d, 0xf3, 0xe1, 0x0c, 0x21, 0x40
        /*0040*/ 	.byte	0x0d, 0xb7, 0xfc, 0x82, 0x8e, 0x35, 0x25, 0x40
.L_8:


//--------------------- .text._Z20gpu_matrix_transposePdS_jj --------------------------
	.section	.text._Z20gpu_matrix_transposePdS_jj,"ax",@progbits
	.align	128
        .global         _Z20gpu_matrix_transposePdS_jj
        .type           _Z20gpu_matrix_transposePdS_jj,@function
        .size           _Z20gpu_matrix_transposePdS_jj,(.L_x_11 - _Z20gpu_matrix_transposePdS_jj)
        .other          _Z20gpu_matrix_transposePdS_jj,@"STO_CUDA_ENTRY STV_DEFAULT"
_Z20gpu_matrix_transposePdS_jj:
.text._Z20gpu_matrix_transposePdS_jj:
[----:B------:R-:W-:Y:S01]  /*0000*/  LDC R1, c[0x0][0x37c] ;  /* 0x0000df00ff017b82 */ /* 0x000fe20000000800 */
[----:B------:R-:W0:Y:S07]  /*0010*/  S2R R2, SR_TID.Y ;  /* 0x0000000000027919 */ /* 0x000e2e0000002200 */
[----:B------:R-:W1:Y:S01]  /*0020*/  LDC R0, c[0x0][0x360] ;  /* 0x0000d800ff007b82 */ /* 0x000e620000000800 */
[----:B------:R-:W2:Y:S01]  /*0030*/  LDCU.64 UR6, c[0x0][0x390] ;  /* 0x00007200ff0677ac */ /* 0x000ea20008000a00 */
[----:B------:R-:W1:Y:S06]  /*0040*/  S2R R3, SR_TID.X ;  /* 0x0000000000037919 */ /* 0x000e6c0000002100 */
[----:B------:R-:W0:Y:S08]  /*0050*/  S2UR UR5, SR_CTAID.Y ;  /* 0x00000000000579c3 */ /* 0x000e300000002600 */
[----:B------:R-:W0:Y:S08]  /*0060*/  LDC R7, c[0x0][0x364] ;  /* 0x0000d900ff077b82 */ /* 0x000e300000000800 */
[----:B------:R-:W1:Y:S01]  /*0070*/  S2UR UR4, SR_CTAID.X ;  /* 0x00000000000479c3 */ /* 0x000e620000002500 */
[----:B0-----:R-:W-:-:S05]  /*0080*/  IMAD R7, R7, UR5, R2 ;  /* 0x0000000507077c24 */ /* 0x001fca000f8e0202 */
[----:B--2---:R-:W-:Y:S01]  /*0090*/  ISETP.GE.U32.AND P0, PT, R7, UR6, PT ;  /* 0x0000000607007c0c */ /* 0x004fe2000bf06070 */
[----:B-1----:R-:W-:-:S05]  /*00a0*/  IMAD R0, R0, UR4, R3 ;  /* 0x0000000400007c24 */ /* 0x002fca000f8e0203 */
[----:B------:R-:W-:-:S13]  /*00b0*/  ISETP.GE.U32.OR P0, PT, R0, UR7, P0 ;  /* 0x0000000700007c0c */ /* 0x000fda0008706470 */
[----:B------:R-:W-:Y:S05]  /*00c0*/  @P0 EXIT ;  /* 0x000000000000094d */ /* 0x000fea0003800000 */
[----:B------:R-:W0:Y:S01]  /*00d0*/  LDC.64 R2, c[0x0][0x380] ;  /* 0x0000e000ff027b82 */ /* 0x000e220000000a00 */
[----:B------:R-:W1:Y:S01]  /*00e0*/  LDCU.64 UR4, c[0x0][0x358] ;  /* 0x00006b00ff0477ac */ /* 0x000e620008000a00 */
[----:B------:R-:W-:-:S04]  /*00f0*/  IMAD R5, R7, UR7, R0 ;  /* 0x0000000707057c24 */ /* 0x000fc8000f8e0200 */
[----:B0-----:R-:W-:Y:S02]  /*0100*/  IMAD.WIDE.U32 R2, R5, 0x8, R2 ;  /* 0x0000000805027825 */ /* 0x001fe400078e0002 */
[----:B------:R-:W0:Y:S04]  /*0110*/  LDC.64 R4, c[0x0][0x388] ;  /* 0x0000e200ff047b82 */ /* 0x000e280000000a00 */
[----:B-1----:R-:W2:Y:S01]  /*0120*/  LDG.E.64 R2, desc[UR4][R2.64] ;  /* 0x0000000402027981 */ /* 0x002ea2000c1e1b00 */
[----:B------:R-:W-:-:S04]  /*0130*/  IMAD R7, R0, UR6, R7 ;  /* 0x0000000600077c24 */ /* 0x000fc8000f8e0207 */
[----:B0-----:R-:W-:-:S05]  /*0140*/  IMAD.WIDE.U32 R4, R7, 0x8, R4 ;  /* 0x0000000807047825 */ /* 0x001fca00078e0004 */
[----:B--2---:R-:W-:Y:S01]  /*0150*/  STG.E.64 desc[UR4][R4.64], R2 ;  /* 0x0000000204007986 */ /* 0x004fe2000c101b04 */
[----:B------:R-:W-:Y:S05]  /*0160*/  EXIT ;  /* 0x000000000000794d */ /* 0x000fea0003800000 */
.L_x_0:
[----:B------:R-:W-:-:S00]  /*0170*/  BRA `(.L_x_0) ;  /* 0xfffffffc00fc7947 */ /* 0x000fc0000383ffff */
[----:B------:R-:W-:-:S00]  /*0180*/  NOP ;  /* 0x0000000000007918 */ /* 0x000fc00000000000 */
[----:B------:R-:W-:-:S00]  /*0190*/  NOP ;  /* 0x0000000000007918 */ /* 0x000fc00000000000 */
[----:B------:R-:W-:-:S00]  /*01a0*/  NOP ;  /* 0x0000000000007918 */ /* 0x000fc00000000000 */
[----:B------:R-:W-:-:S00]  /*01b0*/  NOP ;  /* 0x0000000000007918 */ /* 0x000fc00000000000 */
[----:B------:R-:W-:-:S00]  /*01c0*/  NOP ;  /* 0x0000000000007918 */ /* 0x000fc00000000000 */
[----:B------:R-:W-:-:S00]  /*01d0*/  NOP ;  /* 0x0000000000007918 */ /* 0x000fc00000000000 */
[----:B------:R-:W-:-:S00]  /*01e0*/  NOP ;  /* 0x0000000000007918 */ /* 0x000fc00000000000 */
[----:B------:R-:W-:-:S00]  /*01f0*/  NOP ;  /* 0x0000000000007918 */ /* 0x000fc00000000000 */
.L_x_11:


//--------------------- .text._Z22gpu_square_matrix_multPdS_S_i --------------------------
	.section	.text._Z22gpu_square_matrix_multPdS_S_i,"ax",@progbits
	.align	128
        .global         _Z22gpu_square_matrix_multPdS_S_i
        .type           _Z22gpu_square_matrix_multPdS_S_i,@function
        .size           _Z22gpu_square_matrix_multPdS_S_i,(.L_x_12 - _Z22gpu_square_matrix_multPdS_S_i)
        .other          _Z22gpu_square_matrix_multPdS_S_i,@"STO_CUDA_ENTRY STV_DEFAULT"
_Z22gpu_square_matrix_multPdS_S_i:
.text._Z22gpu_square_matrix_multPdS_S_i:
[----:B------:R-:W-:Y:S01]  /*0000*/  LDC R1, c[0x0][0x37c] ;  /* 0x0000df00ff017b82 */ /* 0x000fe20000000800 */
[----:B------:R-:W0:Y:S07]  /*0010*/  S2R R5, SR_TID.Y ;  /* 0x0000000000057919 */ /* 0x000e2e0000002200 */
[----:B------:R-:W1:Y:S01]  /*0020*/  S2UR UR6, SR_CgaCtaId ;  /* 0x00000000000679c3 */ /* 0x000e620000008800 */
[----:B------:R-:W2:Y:S01]  /*0030*/  LDCU UR7, c[0x0][0x370] ;  /* 0x00006e00ff0777ac */ /* 0x000ea20008000800 */
[----:B------:R-:W-:Y:S01]  /*0040*/  CS2R R24, SRZ ;  /* 0x0000000000187805 */ /* 0x000fe2000001ff00 */
[----:B------:R-:W3:Y:S01]  /*0050*/  S2R R12, SR_TID.X ;  /* 0x00000000000c7919 */ /* 0x000ee20000002100 */
[----:B------:R-:W4:Y:S01]  /*0060*/  LDCU UR10, c[0x0][0x398] ;  /* 0x00007300ff0a77ac */ /* 0x000f220008000800 */
[----:B------:R-:W5:Y:S01]  /*0070*/  S2R R0, SR_CTAID.Y ;  /* 0x0000000000007919 */ /* 0x000f620000002600 */
[----:B------:R-:W-:Y:S01]  /*0080*/  UMOV UR4, 0x400 ;  /* 0x0000040000047882 */ /* 0x000fe20000000000 */
[----:B------:R-:W0:Y:S01]  /*0090*/  LDCU.64 UR8, c[0x0][0x358] ;  /* 0x00006b00ff0877ac */ /* 0x000e220008000a00 */
[----:B------:R-:W5:Y:S01]  /*00a0*/  S2R R9, SR_CTAID.X ;  /* 0x0000000000097919 */ /* 0x000f620000002500 */
[----:B------:R-:W-:-:S02]  /*00b0*/  UIADD3 UR5, UPT, UPT, UR4, 0x800, URZ ;  /* 0x0000080004057890 */ /* 0x000fc4000fffe0ff */
[----:B--2---:R-:W-:Y:S01]  /*00c0*/  UISETP.NE.AND UP0, UPT, UR7, 0x1, UPT ;  /* 0x000000010700788c */ /* 0x004fe2000bf05270 */
[----:B----4-:R-:W-:Y:S01]  /*00d0*/  IMAD.U32 R20, RZ, RZ, UR10 ;  /* 0x0000000aff147e24 */ /* 0x010fe2000f8e00ff */
[----:B-1----:R-:W-:Y:S02]  /*00e0*/  ULEA UR4, UR6, UR4, 0x18 ;  /* 0x0000000406047291 */ /* 0x002fe4000f8ec0ff */
[----:B------:R-:W-:Y:S01]  /*00f0*/  ULEA UR5, UR6, UR5, 0x18 ;  /* 0x0000000506057291 */ /* 0x000fe2000f8ec0ff */
[----:B------:R-:W-:-:S03]  /*0100*/  IMAD R13, R20, R20, RZ ;  /* 0x00000014140d7224 */ /* 0x000fc600078e02ff */
[----:B0-----:R-:W-:Y:S01]  /*0110*/  LEA R3, R5, UR4, 0x7 ;  /* 0x0000000405037c11 */ /* 0x001fe2000f8e38ff */
[----:B------:R-:W-:Y:S01]  /*0120*/  UMOV UR4, URZ ;  /* 0x000000ff00047c82 */ /* 0x000fe20008000000 */
[----:B---3--:R-:W-:-:S03]  /*0130*/  LEA R2, R12, UR5, 0x3 ;  /* 0x000000050c027c11 */ /* 0x008fc6000f8e18ff */
[----:B------:R-:W-:Y:S02]  /*0140*/  IMAD R18, R12, 0x8, R3 ;  /* 0x000000080c127824 */ /* 0x000fe400078e0203 */
[----:B-----5:R-:W-:Y:S02]  /*0150*/  IMAD R17, R0, 0x10, R5 ;  /* 0x0000001000117824 */ /* 0x020fe400078e0205 */
[----:B------:R-:W-:Y:S01]  /*0160*/  IMAD R16, R5, 0x80, R2 ;  /* 0x0000008005107824 */ /* 0x000fe200078e0202 */
[----:B------:R-:W-:Y:S01]  /*0170*/  LEA R0, R9, R12, 0x4 ;  /* 0x0000000c09007211 */ /* 0x000fe200078e20ff */
[----:B------:R-:W-:Y:S01]  /*0180*/  IMAD R14, R17, R20, R12 ;  /* 0x00000014110e7224 */ /* 0x000fe200078e020c */
[----:B------:R-:W-:Y:S06]  /*0190*/  BRA.U !UP0, `(.L_x_1) ;  /* 0x0000000508f87547 */ /* 0x000fec000b800000 */
[----:B------:R-:W0:Y:S01]  /*01a0*/  LDC R4, c[0x0][0x398] ;  /* 0x0000e600ff047b82 */ /* 0x000e220000000800 */
[C---:B------:R-:W-:Y:S01]  /*01b0*/  IADD3 R7, PT, PT, R5.reuse, 0x10, RZ ;  /* 0x0000001005077810 */ /* 0x040fe20007ffe0ff */
[-CC-:B------:R-:W-:Y:S01]  /*01c0*/  IMAD R6, R5, R20.reuse, R12.reuse ;  /* 0x0000001405067224 */ /* 0x180fe200078e020c */
[----:B------:R-:W-:Y:S01]  /*01d0*/  ULOP3.LUT UR4, UR7, 0xfffffffe, URZ, 0xc0, !UPT ;  /* 0xfffffffe07047892 */ /* 0x000fe2000f8ec0ff */
[----:B------:R-:W-:Y:S02]  /*01e0*/  CS2R R24, SRZ ;  /* 0x0000000000187805 */ /* 0x000fe4000001ff00 */
[----:B------:R-:W-:Y:S01]  /*01f0*/  IMAD R12, R7, R20, R12 ;  /* 0x00000014070c7224 */ /* 0x000fe200078e020c */
[----:B------:R-:W-:Y:S01]  /*0200*/  UIADD3 UR4, UPT, UPT, -UR4, URZ, URZ ;  /* 0x000000ff04047290 */ /* 0x000fe2000fffe1ff */
[----:B------:R-:W1:Y:S01]  /*0210*/  LDC.64 R22, c[0x0][0x380] ;  /* 0x0000e000ff167b82 */ /* 0x000e620000000a00 */
[C---:B------:R-:W-:Y:S01]  /*0220*/  IMAD R7, R9.reuse, 0x10, R6 ;  /* 0x0000001009077824 */ /* 0x040fe200078e0206 */
[----:B------:R-:W-:Y:S01]  /*0230*/  MOV R6, R14 ;  /* 0x0000000e00067202 */ /* 0x000fe20000000f00 */
[----:B------:R-:W-:-:S08]  /*0240*/  IMAD R12, R9, 0x10, R12 ;  /* 0x00000010090c7824 */ /* 0x000fd000078e020c */
.L_x_2:
[-C--:B------:R-:W-:Y:S02]  /*0250*/  ISETP.GE.AND P1, PT, R7, R13.reuse, PT ;  /* 0x0000000d0700720c */ /* 0x080fe40003f26270 */
[----:B------:R-:W-:Y:S02]  /*0260*/  CS2R R10, SRZ ;  /* 0x00000000000a7805 */ /* 0x000fe4000001ff00 */
[C---:B------:R-:W-:Y:S01]  /*0270*/  ISETP.GE.AND P0, PT, R6.reuse, R13, PT ;  /* 0x0000000d0600720c */ /* 0x040fe20003f06270 */
[----:B-1----:R-:W-:Y:S01]  /*0280*/  IMAD.WIDE R20, R6, 0x8, R22 ;  /* 0x0000000806147825 */ /* 0x002fe200078e0216 */
[----:B------:R-:W-:-:S07]  /*0290*/  CS2R R8, SRZ ;  /* 0x0000000000087805 */ /* 0x000fce000001ff00 */
[----:B------:R-:W1:Y:S04]  /*02a0*/  @!P1 LDC.64 R28, c[0x0][0x388] ;  /* 0x0000e200ff1c9b82 */ /* 0x000e680000000a00 */
[----:B------:R-:W2:Y:S01]  /*02b0*/  @!P0 LDG.E.64 R10, desc[UR8][R20.64] ;  /* 0x00000008140a8981 */ /* 0x000ea2000c1e1b00 */
[----:B-1----:R-:W-:-:S05]  /*02c0*/  @!P1 IMAD.WIDE R28, R7, 0x8, R28 ;  /* 0x00000008071c9825 */ /* 0x002fca00078e021c */
[----:B------:R-:W3:Y:S04]  /*02d0*/  @!P1 LDG.E.64 R8, desc[UR8][R28.64] ;  /* 0x000000081c089981 */ /* 0x000ee8000c1e1b00 */
[----:B--2---:R-:W-:Y:S04]  /*02e0*/  STS.64 [R18], R10 ;  /* 0x0000000a12007388 */ /* 0x004fe80000000a00 */
[----:B---3--:R-:W-:Y:S01]  /*02f0*/  STS.64 [R16], R8 ;  /* 0x0000000810007388 */ /* 0x008fe20000000a00 */
[----:B------:R-:W-:Y:S06]  /*0300*/  BAR.SYNC.DEFER_BLOCKING 0x0 ;  /* 0x0000000000007b1d */ /* 0x000fec0000010000 */
[----:B------:R-:W-:Y:S04]  /*0310*/  LDS.64 R26, [R2] ;  /* 0x00000000021a7984 */ /* 0x000fe80000000a00 */
[----:B------:R-:W1:Y:S02]  /*0320*/  LDS.128 R8, [R3] ;  /* 0x0000000003087984 */ /* 0x000e640000000c00 */
[----:B-1----:R-:W-:-:S02]  /*0330*/  DFMA R24, R8, R26, R24 ;  /* 0x0000001a0818722b */ /* 0x002fc40000000018 */
[----:B------:R-:W1:Y:S06]  /*0340*/  LDS.64 R26, [R2+0x80] ;  /* 0x00008000021a7984 */ /* 0x000e6c0000000a00 */
[----:B-1----:R-:W-:Y:S02]  /*0350*/  DFMA R26, R26, R10, R24 ;  /* 0x0000000a1a1a722b */ /* 0x002fe40000000018 */
[----:B------:R-:W-:Y:S04]  /*0360*/  LDS.64 R24, [R2+0x100] ;  /* 0x0001000002187984 */ /* 0x000fe80000000a00 */
[----:B------:R-:W1:Y:S02]  /*0370*/  LDS.128 R8, [R3+0x10] ;  /* 0x0000100003087984 */ /* 0x000e640000000c00 */
[----:B-1----:R-:W-:-:S02]  /*0380*/  DFMA R24, R8, R24, R26 ;  /* 0x000000180818722b */ /* 0x002fc4000000001a */
[----:B------:R-:W1:Y:S06]  /*0390*/  LDS.64 R26, [R2+0x180] ;  /* 0x00018000021a7984 */ /* 0x000e6c0000000a00 */
[----:B-1----:R-:W-:Y:S02]  /*03a0*/  DFMA R26, R26, R10, R24 ;  /* 0x0000000a1a1a722b */ /* 0x002fe40000000018 */
[----:B------:R-:W-:Y:S04]  /*03b0*/  LDS.64 R24, [R2+0x200] ;  /* 0x0002000002187984 */ /* 0x000fe80000000a00 */
[----:B------:R-:W1:Y:S02]  /*03c0*/  LDS.128 R8, [R3+0x20] ;  /* 0x0000200003087984 */ /* 0x000e640000000c00 */
[----:B-1----:R-:W-:-:S02]  /*03d0*/  DFMA R8, R8, R24, R26 ;  /* 0x000000180808722b */ /* 0x002fc4000000001a */
[----:B------:R-:W1:Y:S04]  /*03e0*/  LDS.64 R26, [R2+0x280] ;  /* 0x00028000021a7984 */ /* 0x000e680000000a00 */
[----:B------:R-:W-:Y:S02]  /*03f0*/  LDS.64 R24, [R2+0x300] ;  /* 0x0003000002187984 */ /* 0x000fe40000000a00 */
[----:B-1----:R-:W-:Y:S02]  /*0400*/  DFMA R26, R26, R10, R8 ;  /* 0x0000000a1a1a722b */ /* 0x002fe40000000008 */
[----:B------:R-:W1:Y:S06]  /*0410*/  LDS.128 R8, [R3+0x30] ;  /* 0x0000300003087984 */ /* 0x000e6c0000000c00 */
        /* <DEDUP_REMOVED lines=15> */
[----:B-1----:R-:W-:Y:S01]  /*0510*/  DFMA R8, R8, R24, R26 ;  /* 0x000000180808722b */ /* 0x002fe2000000001a */
[----:B------:R-:W1:Y:S04]  /*0520*/  LDS.64 R24, [R2+0x680] ;  /* 0x0006800002187984 */ /* 0x000e680000000a00 */
[----:B------:R-:W-:Y:S03]  /*0530*/  LDS.64 R26, [R2+0x700] ;  /* 0x00070000021a7984 */ /* 0x000fe60000000a00 */
[----:B-1----:R-:W-:-:S02]  /*0540*/  DFMA R24, R24, R10, R8 ;  /* 0x0000000a1818722b */ /* 0x002fc40000000008 */
[----:B------:R-:W1:Y:S01]  /*0550*/  LDS.128 R8, [R3+0x70] ;  /* 0x0000700003087984 */ /* 0x000e620000000c00 */
[----:B------:R-:W-:-:S05]  /*0560*/  VIADD R28, R6, 0x10 ;  /* 0x00000010061c7836 */ /* 0x000fca0000000000 */
[-C--:B------:R-:W-:Y:S02]  /*0570*/  ISETP.GE.AND P0, PT, R28, R13.reuse, PT ;  /* 0x0000000d1c00720c */ /* 0x080fe40003f06270 */
[----:B------:R-:W-:Y:S01]  /*0580*/  CS2R R28, SRZ ;  /* 0x00000000001c7805 */ /* 0x000fe2000001ff00 */
[----:B-1----:R-:W-:Y:S01]  /*0590*/  DFMA R26, R8, R26, R24 ;  /* 0x0000001a081a722b */ /* 0x002fe20000000018 */
[----:B------:R-:W1:Y:S01]  /*05a0*/  LDS.64 R8, [R2+0x780] ;  /* 0x0007800002087984 */ /* 0x000e620000000a00 */
[----:B------:R-:W-:Y:S08]  /*05b0*/  BAR.SYNC.DEFER_BLOCKING 0x0 ;  /* 0x0000000000007b1d */ /* 0x000ff00000010000 */
[----:B------:R-:W2:Y:S01]  /*05c0*/  @!P0 LDG.E.64 R28, desc[UR8][R20.64+0x80] ;  /* 0x00008008141c8981 */ /* 0x000ea2000c1e1b00 */
[----:B------:R-:W-:-:S13]  /*05d0*/  ISETP.GE.AND P0, PT, R12, R13, PT ;  /* 0x0000000d0c00720c */ /* 0x000fda0003f06270 */
[----:B------:R-:W3:Y:S01]  /*05e0*/  @!P0 LDC.64 R24, c[0x0][0x388] ;  /* 0x0000e200ff188b82 */ /* 0x000ee20000000a00 */
[----:B--2---:R3:W-:Y:S02]  /*05f0*/  STS.64 [R18], R28 ;  /* 0x0000001c12007388 */ /* 0x0047e40000000a00 */
[----:B---3--:R-:W-:Y:S01]  /*0600*/  @!P0 IMAD.WIDE R28, R12, 0x8, R24 ;  /* 0x000000080c1c8825 */ /* 0x008fe200078e0218 */
[----:B------:R-:W-:-:S06]  /*0610*/  CS2R R24, SRZ ;  /* 0x0000000000187805 */ /* 0x000fcc000001ff00 */
[----:B------:R-:W2:Y:S01]  /*0620*/  @!P0 LDG.E.64 R24, desc[UR8][R28.64] ;  /* 0x000000081c188981 */ /* 0x000ea2000c1e1b00 */
[----:B-1----:R-:W-:-:S03]  /*0630*/  DFMA R26, R8, R10, R26 ;  /* 0x0000000a081a722b */ /* 0x002fc6000000001a */
[----:B--2---:R-:W-:Y:S01]  /*0640*/  STS.64 [R16], R24 ;  /* 0x0000001810007388 */ /* 0x004fe20000000a00 */
[----:B------:R-:W-:Y:S06]  /*0650*/  BAR.SYNC.DEFER_BLOCKING 0x0 ;  /* 0x0000000000007b1d */ /* 0x000fec0000010000 */
[----:B------:R-:W-:Y:S04]  /*0660*/  LDS.64 R24, [R2] ;  /* 0x0000000002187984 */ /* 0x000fe80000000a00 */
[----:B------:R-:W1:Y:S04]  /*0670*/  LDS.128 R8, [R3] ;  /* 0x0000000003087984 */ /* 0x000e680000000c00 */
[----:B------:R-:W2:Y:S01]  /*0680*/  LDS.64 R20, [R2+0x80] ;  /* 0x0000800002147984 */ /* 0x000ea20000000a00 */
[----:B-1----:R-:W-:-:S03]  /*0690*/  DFMA R8, R8, R24, R26 ;  /* 0x000000180808722b */ /* 0x002fc6000000001a */
[----:B------:R-:W-:Y:S04]  /*06a0*/  LDS.64 R24, [R2+0x100] ;  /* 0x0001000002187984 */ /* 0x000fe80000000a00 */
[----:B------:R-:W-:Y:S01]  /*06b0*/  LDS.64 R26, [R2+0x180] ;  /* 0x00018000021a7984 */ /* 0x000fe20000000a00 */
[----:B--2---:R-:W-:-:S03]  /*06c0*/  DFMA R20, R20, R10, R8 ;  /* 0x0000000a1414722b */ /* 0x004fc60000000008 */
[----:B------:R-:W1:Y:S05]  /*06d0*/  LDS.128 R8, [R3+0x10] ;  /* 0x0000100003087984 */ /* 0x000e6a0000000c00 */
[----:B-1----:R-:W-:Y:S02]  /*06e0*/  DFMA R24, R8, R24, R20 ;  /* 0x000000180818722b */ /* 0x002fe40000000014 */
[----:B------:R-:W-:Y:S06]  /*06f0*/  LDS.64 R20, [R2+0x200] ;  /* 0x0002000002147984 */ /* 0x000fec0000000a00 */
[----:B------:R-:W-:Y:S01]  /*0700*/  DFMA R24, R26, R10, R24 ;  /* 0x0000000a1a18722b */ /* 0x000fe20000000018 */
[----:B------:R-:W1:Y:S04]  /*0710*/  LDS.128 R8, [R3+0x20] ;  /* 0x0000200003087984 */ /* 0x000e680000000c00 */
[----:B------:R-:W2:Y:S03]  /*0720*/  LDS.64 R26, [R2+0x280] ;  /* 0x00028000021a7984 */ /* 0x000ea60000000a00 */
[----:B-1----:R-:W-:Y:S01]  /*0730*/  DFMA R8, R8, R20, R24 ;  /* 0x000000140808722b */ /* 0x002fe20000000018 */
[----:B------:R-:W-:Y:S04]  /*0740*/  LDS.64 R20, [R2+0x300] ;  /* 0x0003000002147984 */ /* 0x000fe80000000a00 */
[----:B------:R-:W-:Y:S03]  /*0750*/  LDS.64 R24, [R2+0x380] ;  /* 0x0003800002187984 */ /* 0x000fe60000000a00 */
[----:B--2---:R-:W-:-:S02]  /*0760*/  DFMA R26, R26, R10, R8 ;  /* 0x0000000a1a1a722b */ /* 0x004fc40000000008 */
[----:B------:R-:W1:Y:S06]  /*0770*/  LDS.128 R8, [R3+0x30] ;  /* 0x0000300003087984 */ /* 0x000e6c0000000c00 */
[----:B-1----:R-:W-:Y:S01]  /*0780*/  DFMA R8, R8, R20, R26 ;  /* 0x000000140808722b */ /* 0x002fe2000000001a */
[----:B------:R-:W-:Y:S04]  /*0790*/  LDS.64 R20, [R2+0x400] ;  /* 0x0004000002147984 */ /* 0x000fe80000000a00 */
[----:B------:R-:W-:Y:S03]  /*07a0*/  LDS.64 R26, [R2+0x480] ;  /* 0x00048000021a7984 */ /* 0x000fe60000000a00 */
[----:B------:R-:W-:-:S02]  /*07b0*/  DFMA R24, R24, R10, R8 ;  /* 0x0000000a1818722b */ /* 0x000fc40000000008 */
        /* <DEDUP_REMOVED lines=15> */
[----:B------:R-:W1:Y:S01]  /*08b0*/  LDS.128 R8, [R3+0x70] ;  /* 0x0000700003087984 */ /* 0x000e620000000c00 */
[----:B------:R-:W-:-:S04]  /*08c0*/  UIADD3 UR4, UPT, UPT, UR4, 0x2, URZ ;  /* 0x0000000204047890 */ /* 0x000fc8000fffe0ff */
[----:B------:R-:W-:Y:S01]  /*08d0*/  UISETP.NE.AND UP0, UPT, UR4, URZ, UPT ;  /* 0x000000ff0400728c */ /* 0x000fe2000bf05270 */
[----:B------:R-:W-:Y:S01]  /*08e0*/  IADD3 R6, PT, PT, R6, 0x20, RZ ;  /* 0x0000002006067810 */ /* 0x000fe20007ffe0ff */
[----:B-1----:R-:W-:Y:S01]  /*08f0*/  DFMA R8, R8, R20, R26 ;  /* 0x000000140808722b */ /* 0x002fe2000000001a */
[----:B0-----:R-:W-:-:S04]  /*0900*/  IMAD.MOV.U32 R20, RZ, RZ, R4 ;  /* 0x000000ffff147224 */ /* 0x001fc800078e0004 */
[----:B------:R-:W-:-:S03]  /*0910*/  IMAD R7, R20, 0x20, R7 ;  /* 0x0000002014077824 */ /* 0x000fc600078e0207 */
[----:B------:R-:W-:Y:S01]  /*0920*/  DFMA R24, R24, R10, R8 ;  /* 0x0000000a1818722b */ /* 0x000fe20000000008 */
[----:B------:R-:W-:Y:S01]  /*0930*/  LEA R12, R20, R12, 0x5 ;  /* 0x0000000c140c7211 */ /* 0x000fe200078e28ff */
[----:B------:R-:W-:Y:S06]  /*0940*/  BAR.SYNC.DEFER_BLOCKING 0x0 ;  /* 0x0000000000007b1d */ /* 0x000fec0000010000 */
[----:B------:R-:W-:Y:S05]  /*0950*/  BRA.U UP0, `(.L_x_2) ;  /* 0xfffffff9003c7547 */ /* 0x000fea000b83ffff */
[----:B------:R-:W-:-:S04]  /*0960*/  USHF.L.U32 UR4, UR7, 0x4, URZ ;  /* 0x0000000407047899 */ /* 0x000fc800080006ff */
[----:B------:R-:W-:-:S12]  /*0970*/  ULOP3.LUT UR4, UR4, 0xffffffe0, URZ, 0xc0, !UPT ;  /* 0xffffffe004047892 */ /* 0x000fd8000f8ec0ff */
.L_x_1:
[----:B------:R-:W-:Y:S01]  /*0980*/  ULOP3.LUT UR5, UR7, 0x1, URZ, 0xc0, !UPT ;  /* 0x0000000107057892 */ /* 0x000fe2000f8ec0ff */
[----:B------:R-:W-:-:S03]  /*0990*/  VIMNMX R7, PT, PT, R17, R0, !PT ;  /* 0x0000000011077248 */ /* 0x000fc60007fe0100 */
[----:B------:R-:W-:Y:S01]  /*09a0*/  UISETP.NE.U32.AND UP0, UPT, UR5, 0x1, UPT ;  /* 0x000000010500788c */ /* 0x000fe2000bf05070 */
[----:B------:R-:W-:-:S08]  /*09b0*/  ISETP.GE.AND P2, PT, R7, R20, PT ;  /* 0x000000140700720c */ /* 0x000fd00003f46270 */
[----:B------:R-:W-:Y:S05]  /*09c0*/  BRA.U UP0, `(.L_x_3) ;  /* 0x0000000100e47547 */ /* 0x000fea000b800000 */
[----:B------:R-:W-:Y:S01]  /*09d0*/  VIADD R5, R5, UR4 ;  /* 0x0000000405057c36 */ /* 0x000fe20008000000 */
[----:B------:R-:W-:Y:S02]  /*09e0*/  IADD3 R14, PT, PT, R14, UR4, RZ ;  /* 0x000000040e0e7c10 */ /* 0x000fe4000fffe0ff */
[----:B------:R-:W-:Y:S02]  /*09f0*/  CS2R R8, SRZ ;  /* 0x0000000000087805 */ /* 0x000fe4000001ff00 */
[----:B------:R-:W-:Y:S01]  /*0a00*/  CS2R R6, SRZ ;  /* 0x0000000000067805 */ /* 0x000fe2000001ff00 */
[----:B------:R-:W-:Y:S01]  /*0a10*/  IMAD R5, R5, R20, R0 ;  /* 0x0000001405057224 */ /* 0x000fe200078e0200 */
[----:B------:R-:W-:-:S04]  /*0a20*/  ISETP.GE.AND P0, PT, R14, R13, PT ;  /* 0x0000000d0e00720c */ /* 0x000fc80003f06270 */
[----:B------:R-:W-:-:S09]  /*0a30*/  ISETP.GE.AND P1, PT, R5, R13, PT ;  /* 0x0000000d0500720c */ /* 0x000fd20003f26270 */
[----:B------:R-:W0:Y:S08]  /*0a40*/  @!P0 LDC.64 R10, c[0x0][0x380] ;  /* 0x0000e000ff0a8b82 */ /* 0x000e300000000a00 */
[----:B------:R-:W1:Y:S01]  /*0a50*/  @!P1 LDC.64 R28, c[0x0][0x388] ;  /* 0x0000e200ff1c9b82 */ /* 0x000e620000000a00 */
[----:B0-----:R-:W-:-:S05]  /*0a60*/  @!P0 IMAD.WIDE R10, R14, 0x8, R10 ;  /* 0x000000080e0a8825 */ /* 0x001fca00078e020a */
[----:B------:R-:W2:Y:S01]  /*0a70*/  @!P0 LDG.E.64 R8, desc[UR8][R10.64] ;  /* 0x000000080a088981 */ /* 0x000ea2000c1e1b00 */
[----:B-1----:R-:W-:-:S05]  /*0a80*/  @!P1 IMAD.WIDE R28, R5, 0x8, R28 ;  /* 0x00000008051c9825 */ /* 0x002fca00078e021c */
[----:B------:R-:W3:Y:S04]  /*0a90*/  @!P1 LDG.E.64 R6, desc[UR8][R28.64] ;  /* 0x000000081c069981 */ /* 0x000ee8000c1e1b00 */
[----:B--2---:R-:W-:Y:S04]  /*0aa0*/  STS.64 [R18], R8 ;  /* 0x0000000812007388 */ /* 0x004fe80000000a00 */
[----:B---3--:R-:W-:Y:S01]  /*0ab0*/  STS.64 [R16], R6 ;  /* 0x0000000610007388 */ /* 0x008fe20000000a00 */
[----:B------:R-:W-:Y:S06]  /*0ac0*/  BAR.SYNC.DEFER_BLOCKING 0x0 ;  /* 0x0000000000007b1d */ /* 0x000fec0000010000 */
[----:B------:R-:W-:Y:S04]  /*0ad0*/  LDS.64 R10, [R2] ;  /* 0x00000000020a7984 */ /* 0x000fe80000000a00 */
[----:B------:R-:W0:Y:S04]  /*0ae0*/  LDS.128 R4, [R3] ;  /* 0x0000000003047984 */ /* 0x000e280000000c00 */
[----:B------:R-:W1:Y:S04]  /*0af0*/  LDS.64 R22, [R2+0x80] ;  /* 0x0000800002167984 */ /* 0x000e680000000a00 */
[----:B------:R-:W-:Y:S04]  /*0b00*/  LDS.64 R18, [R2+0x100] ;  /* 0x0001000002127984 */ /* 0x000fe80000000a00 */
[----:B------:R-:W2:Y:S04]  /*0b10*/  LDS.128 R12, [R3+0x10] ;  /* 0x00001000030c7984 */ /* 0x000ea80000000c00 */
[----:B------:R-:W3:Y:S04]  /*0b20*/  LDS.64 R26, [R2+0x180] ;  /* 0x00018000021a7984 */ /* 0x000ee80000000a00 */
[----:B------:R-:W-:Y:S01]  /*0b30*/  LDS.64 R28, [R2+0x200] ;  /* 0x00020000021c7984 */ /* 0x000fe20000000a00 */
[----:B0-----:R-:W-:-:S03]  /*0b40*/  DFMA R4, R4, R10, R24 ;  /* 0x0000000a0404722b */ /* 0x001fc60000000018 */
[----:B------:R-:W0:Y:S04]  /*0b50*/  LDS.128 R8, [R3+0x20] ;  /* 0x0000200003087984 */ /* 0x000e280000000c00 */
[----:B------:R-:W-:Y:S01]  /*0b60*/  LDS.64 R24, [R2+0x300] ;  /* 0x0003000002187984 */ /* 0x000fe20000000a00 */
[----:B-1----:R-:W-:-:S03]  /*0b70*/  DFMA R4, R22, R6, R4 ;  /* 0x000000061604722b */ /* 0x002fc60000000004 */
[----:B------:R-:W1:Y:S05]  /*0b80*/  LDS.64 R22, [R2+0x280] ;  /* 0x0002800002167984 */ /* 0x000e6a0000000a00 */
[----:B--2---:R-:W-:Y:S02]  /*0b90*/  DFMA R12, R12, R18, R4 ;  /* 0x000000120c0c722b */ /* 0x004fe40000000004 */
[----:B------:R-:W2:Y:S04]  /*0ba0*/  LDS.128 R4, [R3+0x30] ;  /* 0x0000300003047984 */ /* 0x000ea80000000c00 */
[----:B------:R-:W4:Y:S02]  /*0bb0*/  LDS.64 R18, [R2+0x380] ;  /* 0x0003800002127984 */ /* 0x000f240000000a00 */
[----:B---3--:R-:W-:-:S02]  /*0bc0*/  DFMA R12, R26, R14, R12 ;  /* 0x0000000e1a0c722b */ /* 0x008fc4000000000c */
[----:B------:R-:W-:Y:S06]  /*0bd0*/  LDS.64 R26, [R2+0x400] ;  /* 0x00040000021a7984 */ /* 0x000fec0000000a00 */
[----:B0-----:R-:W-:Y:S02]  /*0be0*/  DFMA R8, R8, R28, R12 ;  /* 0x0000001c0808722b */ /* 0x001fe4000000000c */
[----:B------:R-:W0:Y:S04]  /*0bf0*/  LDS.128 R12, [R3+0x40] ;  /* 0x00004000030c7984 */ /* 0x000e280000000c00 */
[----:B------:R-:W-:Y:S02]  /*0c00*/  LDS.64 R28, [R2+0x780] ;  /* 0x00078000021c7984 */ /* 0x000fe40000000a00 */
[----:B-1----:R-:W-:-:S02]  /*0c10*/  DFMA R8, R22, R10, R8 ;  /* 0x0000000a1608722b */ /* 0x002fc40000000008 */
[----:B------:R-:W1:Y:S06]  /*0c20*/  LDS.64 R22, [R2+0x480] ;  /* 0x0004800002167984 */ /* 0x000e6c0000000a00 */
[----:B--2---:R-:W-:Y:S01]  /*0c30*/  DFMA R4, R4, R24, R8 ;  /* 0x000000180404722b */ /* 0x004fe20000000008 */
[----:B------:R-:W-:Y:S04]  /*0c40*/  LDS.64 R24, [R2+0x500] ;  /* 0x0005000002187984 */ /* 0x000fe80000000a00 */
[----:B------:R-:W2:Y:S03]  /*0c50*/  LDS.128 R8, [R3+0x50] ;  /* 0x0000500003087984 */ /* 0x000ea60000000c00 */
[----:B----4-:R-:W-:Y:S01]  /*0c60*/  DFMA R4, R18, R6, R4 ;  /* 0x000000061204722b */ /* 0x010fe20000000004 */
[----:B------:R-:W3:Y:S07]  /*0c70*/  LDS.64 R18, [R2+0x580] ;  /* 0x0005800002127984 */ /* 0x000eee0000000a00 */
[----:B0-----:R-:W-:Y:S01]  /*0c80*/  DFMA R12, R12, R26, R4 ;  /* 0x0000001a0c0c722b */ /* 0x001fe20000000004 */
[----:B------:R-:W-:Y:S04]  /*0c90*/  LDS.64 R26, [R2+0x600] ;  /* 0x00060000021a7984 */ /* 0x000fe80000000a00 */
[----:B------:R-:W0:Y:S03]  /*0ca0*/  LDS.128 R4, [R3+0x60] ;  /* 0x0000600003047984 */ /* 0x000e260000000c00 */
[----:B-1----:R-:W-:Y:S01]  /*0cb0*/  DFMA R12, R22, R14, R12 ;  /* 0x0000000e160c722b */ /* 0x002fe2000000000c */
[----:B------:R-:W1:Y:S07]  /*0cc0*/  LDS.64 R22, [R2+0x680] ;  /* 0x0006800002167984 */ /* 0x000e6e0000000a00 */
[----:B--2---:R-:W-:Y:S01]  /*0cd0*/  DFMA R24, R8, R24, R12 ;  /* 0x000000180818722b */ /* 0x004fe2000000000c */
[----:B------:R-:W-:Y:S04]  /*0ce0*/  LDS.64 R8, [R2+0x700] ;  /* 0x0007000002087984 */ /* 0x000fe80000000a00 */
[----:B------:R-:W2:Y:S03]  /*0cf0*/  LDS.128 R12, [R3+0x70] ;  /* 0x00007000030c7984 */ /* 0x000ea60000000c00 */
[----:B---3--:R-:W-:-:S08]  /*0d00*/  DFMA R10, R18, R10, R24 ;  /* 0x0000000a120a722b */ /* 0x008fd00000000018 */
[----:B0-----:R-:W-:-:S08]  /*0d10*/  DFMA R4, R4, R26, R10 ;  /* 0x0000001a0404722b */ /* 0x001fd0000000000a */
[----:B-1----:R-:W-:-:S08]  /*0d20*/  DFMA R4, R22, R6, R4 ;  /* 0x000000061604722b */ /* 0x002fd00000000004 */
[----:B--2---:R-:W-:-:S08]  /*0d30*/  DFMA R4, R12, R8, R4 ;  /* 0x000000080c04722b */ /* 0x004fd00000000004 */
[----:B------:R-:W-:Y:S01]  /*0d40*/  DFMA R24, R28, R14, R4 ;  /* 0x0000000e1c18722b */ /* 0x000fe20000000004 */
[----:B------:R-:W-:Y:S10]  /*0d50*/  BAR.SYNC.DEFER_BLOCKING 0x0 ;  /* 0x0000000000007b1d */ /* 0x000ff40000010000 */
.L_x_3:
[----:B------:R-:W-:Y:S05]  /*0d60*/  @P2 EXIT ;  /* 0x000000000000294d */ /* 0x000fea0003800000 */
[----:B------:R-:W0:Y:S01]  /*0d70*/  LDC.64 R2, c[0x0][0x390] ;  /* 0x0000e400ff027b82 */ /* 0x000e220000000a00 */
[----:B------:R-:W-:-:S04]  /*0d80*/  IMAD R17, R17, R20, R0 ;  /* 0x0000001411117224 */ /* 0x000fc800078e0200 */
[----:B0-----:R-:W-:-:S05]  /*0d90*/  IMAD.WIDE R2, R17, 0x8, R2 ;  /* 0x0000000811027825 */ /* 0x001fca00078e0202 */
[----:B------:R-:W-:Y:S01]  /*0da0*/  STG.E.64 desc[UR8][R2.64], R24 ;  /* 0x0000001802007986 */ /* 0x000fe2000c101b08 */
[----:B------:R-:W-:Y:S05]  /*0db0*/  EXIT ;  /* 0x000000000000794d */ /* 0x000fea0003800000 */
.L_x_4:
        /* <DEDUP_REMOVED lines=12> */
.L_x_12:


//--------------------- .text._Z14gpu_matrix_addPdS_S_id --------------------------
	.section	.text._Z14gpu_matrix_addPdS_S_id,"ax",@progbits
	.align	128
        .global         _Z14gpu_matrix_addPdS_S_id
        .type           _Z14gpu_matrix_addPdS_S_id,@function
        .size           _Z14gpu_matrix_addPdS_S_id,(.L_x_13 - _Z14gpu_matrix_addPdS_S_id)
        .other          _Z14gpu_matrix_addPdS_S_id,@"STO_CUDA_ENTRY STV_DEFAULT"
_Z14gpu_matrix_addPdS_S_id:
.text._Z14gpu_matrix_addPdS_S_id:
[----:B------:R-:W-:Y:S01]  /*0000*/  LDC R1, c[0x0][0x37c] ;  /* 0x0000df00ff017b82 */ /* 0x000fe20000000800 */
[----:B------:R-:W0:Y:S07]  /*0010*/  S2R R0, SR_TID.X ;  /* 0x0000000000007919 */ /* 0x000e2e0000002100 */
[----:B------:R-:W0:Y:S01]  /*0020*/  S2UR UR4, SR_CTAID.X ;  /* 0x00000000000479c3 */ /* 0x000e220000002500 */
[----:B------:R-:W1:Y:S07]  /*0030*/  LDCU UR5, c[0x0][0x398] ;  /* 0x00007300ff0577ac */ /* 0x000e6e0008000800 */
[----:B------:R-:W0:Y:S02]  /*0040*/  LDC R11, c[0x0][0x360] ;  /* 0x0000d800ff0b7b82 */ /* 0x000e240000000800 */
[----:B0-----:R-:W-:-:S05]  /*0050*/  IMAD R11, R11, UR4, R0 ;  /* 0x000000040b0b7c24 */ /* 0x001fca000f8e0200 */
[----:B-1----:R-:W-:-:S13]  /*0060*/  ISETP.GE.AND P0, PT, R11, UR5, PT ;  /* 0x000000050b007c0c */ /* 0x002fda000bf06270 */
[----:B------:R-:W-:Y:S05]  /*0070*/  @P0 EXIT ;  /* 0x000000000000094d */ /* 0x000fea0003800000 */
[----:B------:R-:W0:Y:S01]  /*0080*/  LDC.64 R2, c[0x0][0x380] ;  /* 0x0000e000ff027b82 */ /* 0x000e220000000a00 */
[----:B------:R-:W1:Y:S01]  /*0090*/  LDCU.64 UR4, c[0x0][0x358] ;  /* 0x00006b00ff0477ac */ /* 0x000e620008000a00 */
[----:B------:R-:W2:Y:S06]  /*00a0*/  LDCU.64 UR6, c[0x0][0x3a0] ;  /* 0x00007400ff0677ac */ /* 0x000eac0008000a00 */
[----:B------:R-:W3:Y:S08]  /*00b0*/  LDC.64 R4, c[0x0][0x388] ;  /* 0x0000e200ff047b82 */ /* 0x000ef00000000a00 */
[----:B------:R-:W4:Y:S01]  /*00c0*/  LDC.64 R8, c[0x0][0x390] ;  /* 0x0000e400ff087b82 */ /* 0x000f220000000a00 */
[----:B0-----:R-:W-:-:S06]  /*00d0*/  IMAD.WIDE R2, R11, 0x8, R2 ;  /* 0x000000080b027825 */ /* 0x001fcc00078e0202 */
[----:B-1----:R-:W2:Y:S01]  /*00e0*/  LDG.E.64 R2, desc[UR4][R2.64] ;  /* 0x0000000402027981 */ /* 0x002ea2000c1e1b00 */
[----:B---3--:R-:W-:-:S06]  /*00f0*/  IMAD.WIDE R4, R11, 0x8, R4 ;  /* 0x000000080b047825 */ /* 0x008fcc00078e0204 */
[----:B------:R-:W2:Y:S01]  /*0100*/  LDG.E.64 R4, desc[UR4][R4.64] ;  /* 0x0000000404047981 */ /* 0x000ea2000c1e1b00 */
[----:B----4-:R-:W-:Y:S01]  /*0110*/  IMAD.WIDE R8, R11, 0x8, R8 ;  /* 0x000000080b087825 */ /* 0x010fe200078e0208 */
[----:B--2---:R-:W-:-:S07]  /*0120*/  DFMA R6, R4, UR6, R2 ;  /* 0x0000000604067c2b */ /* 0x004fce0008000002 */
[----:B------:R-:W-:Y:S01]  /*0130*/  STG.E.64 desc[UR4][R8.64], R6 ;  /* 0x0000000608007986 */ /* 0x000fe2000c101b04 */
[----:B------:R-:W-:Y:S05]  /*0140*/  EXIT ;  /* 0x000000000000794d */ /* 0x000fea0003800000 */
.L_x_5:
        /* <DEDUP_REMOVED lines=11> */
.L_x_13:


//--------------------- .text._Z15gpu_matrix_multPdS_S_iii --------------------------
	.section	.text._Z15gpu_matrix_multPdS_S_iii,"ax",@progbits
	.align	128
        .global         _Z15gpu_matrix_multPdS_S_iii
        .type           _Z15gpu_matrix_multPdS_S_iii,@function
        .size           _Z15gpu_matrix_multPdS_S_iii,(.L_x_14 - _Z15gpu_matrix_multPdS_S_iii)
        .other          _Z15gpu_matrix_multPdS_S_iii,@"STO_CUDA_ENTRY STV_DEFAULT"
_Z15gpu_matrix_multPdS_S_iii:
.text._Z15gpu_matrix_multPdS_S_iii:
[----:B------:R-:W-:Y:S01]  /*0000*/  LDC R1, c[0x0][0x37c] ;  /* 0x0000df00ff017b82 */ /* 0x000fe20000000800 */
[----:B------:R-:W0:Y:S07]  /*0010*/  S2R R2, SR_TID.Y ;  /* 0x0000000000027919 */ /* 0x000e2e0000002200 */
[----:B------:R-:W0:Y:S01]  /*0020*/  S2UR UR4, SR_CTAID.Y ;  /* 0x00000000000479c3 */ /* 0x000e220000002600 */
[----:B------:R-:W1:Y:S01]  /*0030*/  LDCU UR6, c[0x0][0x398] ;  /* 0x00007300ff0677ac */ /* 0x000e620008000800 */
[----:B------:R-:W2:Y:S06]  /*0040*/  S2R R4, SR_TID.X ;  /* 0x0000000000047919 */ /* 0x000eac0000002100 */
[----:B------:R-:W0:Y:S08]  /*0050*/  LDC R3, c[0x0][0x364] ;  /* 0x0000d900ff037b82 */ /* 0x000e300000000800 */
[----:B------:R-:W2:Y:S08]  /*0060*/  S2UR UR5, SR_CTAID.X ;  /* 0x00000000000579c3 */ /* 0x000eb00000002500 */
[----:B------:R-:W2:Y:S08]  /*0070*/  LDC R5, c[0x0][0x360] ;  /* 0x0000d800ff057b82 */ /* 0x000eb00000000800 */
[----:B------:R-:W3:Y:S01]  /*0080*/  LDC R0, c[0x0][0x3a0] ;  /* 0x0000e800ff007b82 */ /* 0x000ee20000000800 */
[----:B0-----:R-:W-:-:S05]  /*0090*/  IMAD R3, R3, UR4, R2 ;  /* 0x0000000403037c24 */ /* 0x001fca000f8e0202 */
[----:B-1----:R-:W-:Y:S01]  /*00a0*/  ISETP.GE.AND P0, PT, R3, UR6, PT ;  /* 0x0000000603007c0c */ /* 0x002fe2000bf06270 */
[----:B--2---:R-:W-:-:S05]  /*00b0*/  IMAD R5, R5, UR5, R4 ;  /* 0x0000000505057c24 */ /* 0x004fca000f8e0204 */
[----:B---3--:R-:W-:-:S13]  /*00c0*/  ISETP.GE.OR P0, PT, R5, R0, P0 ;  /* 0x000000000500720c */ /* 0x008fda0000706670 */
[----:B------:R-:W-:Y:S05]  /*00d0*/  @P0 EXIT ;  /* 0x000000000000094d */ /* 0x000fea0003800000 */
[----:B------:R-:W0:Y:S01]  /*00e0*/  LDC R2, c[0x0][0x39c] ;  /* 0x0000e700ff027b82 */ /* 0x000e220000000800 */
[----:B------:R-:W1:Y:S01]  /*00f0*/  LDCU.64 UR4, c[0x0][0x358] ;  /* 0x00006b00ff0477ac */ /* 0x000e620008000a00 */
[----:B------:R-:W-:Y:S02]  /*0100*/  CS2R R18, SRZ ;  /* 0x0000000000127805 */ /* 0x000fe4000001ff00 */
[----:B0-----:R-:W-:-:S13]  /*0110*/  ISETP.GE.AND P0, PT, R2, 0x1, PT ;  /* 0x000000010200780c */ /* 0x001fda0003f06270 */
[----:B-1----:R-:W-:Y:S05]  /*0120*/  @!P0 BRA `(.L_x_6) ;  /* 0x0000000400e08947 */ /* 0x002fea0003800000 */
[C---:B------:R-:W-:Y:S01]  /*0130*/  ISETP.GE.U32.AND P1, PT, R2.reuse, 0x8, PT ;  /* 0x000000080200780c */ /* 0x040fe20003f26070 */
[----:B------:R-:W-:Y:S01]  /*0140*/  HFMA2 R7, -RZ, RZ, 0, 0 ;  /* 0x00000000ff077431 */ /* 0x000fe200000001ff */
[----:B------:R-:W-:Y:S01]  /*0150*/  LOP3.LUT R4, R2, 0x7, RZ, 0xc0, !PT ;  /* 0x0000000702047812 */ /* 0x000fe200078ec0ff */
[----:B------:R-:W-:Y:S01]  /*0160*/  IMAD R6, R3, R2, RZ ;  /* 0x0000000203067224 */ /* 0x000fe200078e02ff */
[----:B------:R-:W-:Y:S02]  /*0170*/  CS2R R18, SRZ ;  /* 0x0000000000127805 */ /* 0x000fe4000001ff00 */
[----:B------:R-:W-:-:S07]  /*0180*/  ISETP.NE.AND P0, PT, R4, RZ, PT ;  /* 0x000000ff0400720c */ /* 0x000fce0003f05270 */
[----:B------:R-:W-:Y:S06]  /*0190*/  @!P1 BRA `(.L_x_7) ;  /* 0x0000000000c49947 */ /* 0x000fec0003800000 */
[----:B------:R-:W0:Y:S01]  /*01a0*/  LDC.64 R8, c[0x0][0x380] ;  /* 0x0000e000ff087b82 */ /* 0x000e220000000a00 */
[----:B------:R-:W-:Y:S01]  /*01b0*/  LOP3.LUT R7, R2, 0x7ffffff8, RZ, 0xc0, !PT ;  /* 0x7ffffff802077812 */ /* 0x000fe200078ec0ff */
[----:B------:R-:W-:Y:S01]  /*01c0*/  IMAD.MOV.U32 R27, RZ, RZ, R5 ;  /* 0x000000ffff1b7224 */ /* 0x000fe200078e0005 */
[----:B------:R-:W-:-:S03]  /*01d0*/  CS2R R18, SRZ ;  /* 0x0000000000127805 */ /* 0x000fc6000001ff00 */
[----:B------:R-:W-:Y:S02]  /*01e0*/  IMAD.MOV R26, RZ, RZ, -R7 ;  /* 0x000000ffff1a7224 */ /* 0x000fe400078e0a07 */
[----:B0-----:R-:W-:-:S03]  /*01f0*/  IMAD.WIDE.U32 R8, R6, 0x8, R8 ;  /* 0x0000000806087825 */ /* 0x001fc600078e0008 */
[----:B------:R-:W-:-:S04]  /*0200*/  IADD3 R10, P1, PT, R8, 0x20, RZ ;  /* 0x00000020080a7810 */ /* 0x000fc80007f3e0ff */
[----:B------:R-:W-:-:S09]  /*0210*/  IADD3.X R11, PT, PT, RZ, R9, RZ, P1, !PT ;  /* 0x00000009ff0b7210 */ /* 0x000fd20000ffe4ff */
.L_x_8:
[----:B------:R-:W0:Y:S01]  /*0220*/  LDC.64 R22, c[0x0][0x388] ;  /* 0x0000e200ff167b82 */ /* 0x000e220000000a00 */
[----:B------:R-:W-:Y:S01]  /*0230*/  MOV R8, R10 ;  /* 0x0000000a00087202 */ /* 0x000fe20000000f00 */
[----:B------:R-:W-:-:S05]  /*0240*/  IMAD.MOV.U32 R9, RZ, RZ, R11 ;  /* 0x000000ffff097224 */ /* 0x000fca00078e000b */
[----:B------:R-:W2:Y:S04]  /*0250*/  LDG.E.64 R14, desc[UR4][R8.64+-0x20] ;  /* 0xffffe004080e7981 */ /* 0x000ea8000c1e1b00 */
[----:B------:R-:W3:Y:S01]  /*0260*/  LDG.E.64 R10, desc[UR4][R8.64+-0x18] ;  /* 0xffffe804080a7981 */ /* 0x000ee2000c1e1b00 */
[----:B0-----:R-:W-:-:S05]  /*0270*/  IMAD.WIDE R22, R27, 0x8, R22 ;  /* 0x000000081b167825 */ /* 0x001fca00078e0216 */
[----:B------:R-:W2:Y:S01]  /*0280*/  LDG.E.64 R12, desc[UR4][R22.64] ;  /* 0x00000004160c7981 */ /* 0x000ea2000c1e1b00 */
[----:B------:R-:W-:-:S05]  /*0290*/  IMAD.WIDE R28, R0, 0x8, R22 ;  /* 0x00000008001c7825 */ /* 0x000fca00078e0216 */
[----:B------:R-:W3:Y:S01]  /*02a0*/  LDG.E.64 R16, desc[UR4][R28.64] ;  /* 0x000000041c107981 */ /* 0x000ee2000c1e1b00 */
[C---:B------:R-:W-:Y:S01]  /*02b0*/  IMAD.WIDE R24, R0.reuse, 0x8, R28 ;  /* 0x0000000800187825 */ /* 0x040fe200078e021c */
[----:B--2---:R-:W-:Y:S02]  /*02c0*/  DFMA R18, R14, R12, R18 ;  /* 0x0000000c0e12722b */ /* 0x004fe40000000012 */
[----:B------:R-:W2:Y:S04]  /*02d0*/  LDG.E.64 R14, desc[UR4][R8.64+-0x10] ;  /* 0xfffff004080e7981 */ /* 0x000ea8000c1e1b00 */
[----:B------:R-:W2:Y:S01]  /*02e0*/  LDG.E.64 R12, desc[UR4][R24.64] ;  /* 0x00000004180c7981 */ /* 0x000ea2000c1e1b00 */
[----:B------:R-:W-:Y:S01]  /*02f0*/  IMAD.WIDE R20, R0, 0x8, R24 ;  /* 0x0000000800147825 */ /* 0x000fe200078e0218 */
[----:B---3--:R-:W-:-:S02]  /*0300*/  DFMA R16, R10, R16, R18 ;  /* 0x000000100a10722b */ /* 0x008fc40000000012 */
[----:B------:R-:W3:Y:S04]  /*0310*/  LDG.E.64 R10, desc[UR4][R8.64+-0x8] ;  /* 0xfffff804080a7981 */ /* 0x000ee8000c1e1b00 */
        /* <DEDUP_REMOVED lines=9> */
[----:B------:R-:W-:-:S03]  /*03b0*/  IMAD.WIDE R24, R0, 0x8, R28 ;  /* 0x0000000800187825 */ /* 0x000fc600078e021c */
[----:B------:R-:W4:Y:S01]  /*03c0*/  LDG.E.64 R22, desc[UR4][R8.64+0x18] ;  /* 0x0000180408167981 */ /* 0x000f22000c1e1b00 */
[----:B------:R-:W-:-:S06]  /*03d0*/  IMAD.WIDE R20, R0, 0x8, R24 ;  /* 0x0000000800147825 */ /* 0x000fcc00078e0218 */
[----:B------:R-:W4:Y:S01]  /*03e0*/  LDG.E.64 R20, desc[UR4][R20.64] ;  /* 0x0000000414147981 */ /* 0x000f22000c1e1b00 */
[----:B--2---:R-:W-:-:S03]  /*03f0*/  DFMA R14, R16, R14, R18 ;  /* 0x0000000e100e722b */ /* 0x004fc60000000012 */
[----:B------:R-:W2:Y:S04]  /*0400*/  LDG.E.64 R16, desc[UR4][R8.64+0x10] ;  /* 0x0000100408107981 */ /* 0x000ea8000c1e1b00 */
[----:B------:R-:W2:Y:S01]  /*0410*/  LDG.E.64 R18, desc[UR4][R24.64] ;  /* 0x0000000418127981 */ /* 0x000ea2000c1e1b00 */
[----:B------:R-:W-:Y:S01]  /*0420*/  IADD3 R26, PT, PT, R26, 0x8, RZ ;  /* 0x000000081a1a7810 */ /* 0x000fe20007ffe0ff */
[----:B---3--:R-:W-:-:S03]  /*0430*/  DFMA R10, R10, R12, R14 ;  /* 0x0000000c0a0a722b */ /* 0x008fc6000000000e */
[----:B------:R-:W-:Y:S02]  /*0440*/  ISETP.NE.AND P1, PT, R26, RZ, PT ;  /* 0x000000ff1a00720c */ /* 0x000fe40003f25270 */
[----:B------:R-:W-:-:S03]  /*0450*/  LEA R27, R0, R27, 0x3 ;  /* 0x0000001b001b7211 */ /* 0x000fc600078e18ff */
[----:B--2---:R-:W-:Y:S01]  /*0460*/  DFMA R18, R16, R18, R10 ;  /* 0x000000121012722b */ /* 0x004fe2000000000a */
[----:B------:R-:W-:-:S07]  /*0470*/  IADD3 R10, P2, PT, R8, 0x40, RZ ;  /* 0x00000040080a7810 */ /* 0x000fce0007f5e0ff */
[----:B----4-:R-:W-:Y:S01]  /*0480*/  DFMA R18, R22, R20, R18 ;  /* 0x000000141612722b */ /* 0x010fe20000000012 */
[----:B------:R-:W-:Y:S01]  /*0490*/  IMAD.X R11, RZ, RZ, R9, P2 ;  /* 0x000000ffff0b7224 */ /* 0x000fe200010e0609 */
[----:B------:R-:W-:Y:S09]  /*04a0*/  @P1 BRA `(.L_x_8) ;  /* 0xfffffffc005c1947 */ /* 0x000ff2000383ffff */
.L_x_7:
[----:B------:R-:W-:Y:S05]  /*04b0*/  @!P0 BRA `(.L_x_6) ;  /* 0x0000000000fc8947 */ /* 0x000fea0003800000 */
[----:B------:R-:W-:Y:S02]  /*04c0*/  ISETP.GE.U32.AND P1, PT, R4, 0x4, PT ;  /* 0x000000040400780c */ /* 0x000fe40003f26070 */
[----:B------:R-:W-:-:S04]  /*04d0*/  LOP3.LUT R26, R2, 0x3, RZ, 0xc0, !PT ;  /* 0x00000003021a7812 */ /* 0x000fc800078ec0ff */
[----:B------:R-:W-:-:S07]  /*04e0*/  ISETP.NE.AND P0, PT, R26, RZ, PT ;  /* 0x000000ff1a00720c */ /* 0x000fce0003f05270 */
[----:B------:R-:W-:Y:S06]  /*04f0*/  @!P1 BRA `(.L_x_9) ;  /* 0x00000000006c9947 */ /* 0x000fec0003800000 */
[----:B------:R-:W0:Y:S01]  /*0500*/  LDC.64 R24, c[0x0][0x380] ;  /* 0x0000e000ff187b82 */ /* 0x000e220000000a00 */
[----:B------:R-:W1:Y:S01]  /*0510*/  LDCU.64 UR6, c[0x0][0x380] ;  /* 0x00007000ff0677ac */ /* 0x000e620008000a00 */
[C---:B------:R-:W-:Y:S01]  /*0520*/  IMAD.IADD R9, R6.reuse, 0x1, R7 ;  /* 0x0000000106097824 */ /* 0x040fe200078e0207 */
[----:B------:R-:W-:Y:S01]  /*0530*/  IADD3 R4, P1, PT, R6, R7, RZ ;  /* 0x0000000706047210 */ /* 0x000fe20007f3e0ff */
[----:B------:R-:W-:-:S04]  /*0540*/  IMAD R13, R7, R0, R5 ;  /* 0x00000000070d7224 */ /* 0x000fc800078e0205 */
[----:B------:R-:W2:Y:S01]  /*0550*/  LDC.64 R10, c[0x0][0x388] ;  /* 0x0000e200ff0a7b82 */ /* 0x000ea20000000a00 */
[----:B0-----:R-:W-:-:S06]  /*0560*/  IMAD.WIDE.U32 R24, R9, 0x8, R24 ;  /* 0x0000000809187825 */ /* 0x001fcc00078e0018 */
[----:B------:R-:W3:Y:S01]  /*0570*/  LDG.E.64 R24, desc[UR4][R24.64] ;  /* 0x0000000418187981 */ /* 0x000ee2000c1e1b00 */
[----:B--2---:R-:W-:Y:S01]  /*0580*/  IMAD.WIDE R10, R13, 0x8, R10 ;  /* 0x000000080d0a7825 */ /* 0x004fe200078e020a */
[----:B------:R-:W-:Y:S02]  /*0590*/  IADD3.X R13, PT, PT, RZ, RZ, RZ, P1, !PT ;  /* 0x000000ffff0d7210 */ /* 0x000fe40000ffe4ff */
[----:B-1----:R-:W-:Y:S02]  /*05a0*/  LEA R28, P1, R4, UR6, 0x3 ;  /* 0x00000006041c7c11 */ /* 0x002fe4000f8218ff */
[----:B------:R-:W3:Y:S01]  /*05b0*/  LDG.E.64 R8, desc[UR4][R10.64] ;  /* 0x000000040a087981 */ /* 0x000ee2000c1e1b00 */
[----:B------:R-:W-:Y:S01]  /*05c0*/  IMAD.WIDE R14, R0, 0x8, R10 ;  /* 0x00000008000e7825 */ /* 0x000fe200078e020a */
[----:B------:R-:W-:-:S05]  /*05d0*/  LEA.HI.X R29, R4, UR7, R13, 0x3, P1 ;  /* 0x00000007041d7c11 */ /* 0x000fca00088f1c0d */
[----:B------:R-:W2:Y:S01]  /*05e0*/  LDG.E.64 R12, desc[UR4][R28.64+0x8] ;  /* 0x000008041c0c7981 */ /* 0x000ea2000c1e1b00 */
[----:B------:R-:W-:-:S03]  /*05f0*/  IMAD.WIDE R20, R0, 0x8, R14 ;  /* 0x0000000800147825 */ /* 0x000fc600078e020e */
[----:B------:R-:W2:Y:S04]  /*0600*/  LDG.E.64 R10, desc[UR4][R14.64] ;  /* 0x000000040e0a7981 */ /* 0x000ea8000c1e1b00 */
[----:B------:R-:W4:Y:S01]  /*0610*/  LDG.E.64 R16, desc[UR4][R20.64] ;  /* 0x0000000414107981 */ /* 0x000f22000c1e1b00 */
[----:B------:R-:W-:-:S03]  /*0620*/  IMAD.WIDE R22, R0, 0x8, R20 ;  /* 0x0000000800167825 */ /* 0x000fc600078e0214 */
[----:B------:R-:W4:Y:S04]  /*0630*/  LDG.E.64 R14, desc[UR4][R28.64+0x10] ;  /* 0x000010041c0e7981 */ /* 0x000f28000c1e1b00 */
[----:B------:R-:W5:Y:S04]  /*0640*/  LDG.E.64 R20, desc[UR4][R28.64+0x18] ;  /* 0x000018041c147981 */ /* 0x000f68000c1e1b00 */
[----:B------:R-:W5:Y:S01]  /*0650*/  LDG.E.64 R22, desc[UR4][R22.64] ;  /* 0x0000000416167981 */ /* 0x000f62000c1e1b00 */
[----:B------:R-:W-:Y:S01]  /*0660*/  VIADD R7, R7, 0x4 ;  /* 0x0000000407077836 */ /* 0x000fe20000000000 */
[----:B---3--:R-:W-:-:S08]  /*0670*/  DFMA R8, R24, R8, R18 ;  /* 0x000000081808722b */ /* 0x008fd00000000012 */
[----:B--2---:R-:W-:-:S08]  /*0680*/  DFMA R8, R12, R10, R8 ;  /* 0x0000000a0c08722b */ /* 0x004fd00000000008 */
[----:B----4-:R-:W-:-:S08]  /*0690*/  DFMA R8, R14, R16, R8 ;  /* 0x000000100e08722b */ /* 0x010fd00000000008 */
[----:B-----5:R-:W-:-:S11]  /*06a0*/  DFMA R18, R20, R22, R8 ;  /* 0x000000161412722b */ /* 0x020fd60000000008 */
.L_x_9:
[----:B------:R-:W-:Y:S05]  /*06b0*/  @!P0 BRA `(.L_x_6) ;  /* 0x00000000007c8947 */ /* 0x000fea0003800000 */
[----:B------:R-:W-:Y:S01]  /*06c0*/  ISETP.NE.AND P1, PT, R26, 0x1, PT ;  /* 0x000000011a00780c */ /* 0x000fe20003f25270 */
[----:B------:R-:W0:Y:S01]  /*06d0*/  LDC.64 R12, c[0x0][0x380] ;  /* 0x0000e000ff0c7b82 */ /* 0x000e220000000a00 */
[----:B------:R-:W-:-:S04]  /*06e0*/  LOP3.LUT R2, R2, 0x1, RZ, 0xc0, !PT ;  /* 0x0000000102027812 */ /* 0x000fc800078ec0ff */
[----:B------:R-:W-:-:S03]  /*06f0*/  ISETP.NE.U32.AND P0, PT, R2, 0x1, PT ;  /* 0x000000010200780c */ /* 0x000fc60003f05070 */
[----:B------:R-:W1:Y:S04]  /*0700*/  LDC.64 R20, c[0x0][0x388] ;  /* 0x0000e200ff147b82 */ /* 0x000e680000000a00 */
[CC--:B------:R-:W-:Y:S01]  /*0710*/  @P1 IADD3 R17, PT, PT, R6.reuse, R7.reuse, RZ ;  /* 0x0000000706111210 */ /* 0x0c0fe20007ffe0ff */
[C---:B------:R-:W-:Y:S01]  /*0720*/  @P1 IMAD R23, R7.reuse, R0, R5 ;  /* 0x0000000007171224 */ /* 0x040fe200078e0205 */
[----:B------:R-:W-:Y:S01]  /*0730*/  @P1 IADD3 R2, P2, PT, R6, R7, RZ ;  /* 0x0000000706021210 */ /* 0x000fe20007f5e0ff */
[----:B------:R-:W-:Y:S01]  /*0740*/  @P1 VIADD R7, R7, 0x2 ;  /* 0x0000000207071836 */ /* 0x000fe20000000000 */
[----:B------:R-:W2:Y:S02]  /*0750*/  @P1 LDC.64 R8, c[0x0][0x380] ;  /* 0x0000e000ff081b82 */ /* 0x000ea40000000a00 */
[----:B------:R-:W-:-:S06]  /*0760*/  @P1 IADD3.X R4, PT, PT, RZ, RZ, RZ, P2, !PT ;  /* 0x000000ffff041210 */ /* 0x000fcc00017fe4ff */
[----:B------:R-:W3:Y:S01]  /*0770*/  LDC.64 R14, c[0x0][0x380] ;  /* 0x0000e000ff0e7b82 */ /* 0x000ee20000000a00 */
[----:B0-----:R-:W-:-:S07]  /*0780*/  @P1 IMAD.WIDE.U32 R16, R17, 0x8, R12 ;  /* 0x0000000811101825 */ /* 0x001fce00078e000c */
[----:B------:R-:W0:Y:S01]  /*0790*/  LDC.64 R10, c[0x0][0x388] ;  /* 0x0000e200ff0a7b82 */ /* 0x000e220000000a00 */
[----:B-1----:R-:W-:Y:S01]  /*07a0*/  @P1 IMAD.WIDE R20, R23, 0x8, R20 ;  /* 0x0000000817141825 */ /* 0x002fe200078e0214 */
[----:B------:R-:W4:Y:S04]  /*07b0*/  @P1 LDG.E.64 R16, desc[UR4][R16.64] ;  /* 0x0000000410101981 */ /* 0x000f28000c1e1b00 */
[----:B------:R-:W4:Y:S01]  /*07c0*/  @P1 LDG.E.64 R12, desc[UR4][R20.64] ;  /* 0x00000004140c1981 */ /* 0x000f22000c1e1b00 */
[----:B--2---:R-:W-:Y:S01]  /*07d0*/  @P1 LEA R8, P2, R2, R8, 0x3 ;  /* 0x0000000802081211 */ /* 0x004fe200078418ff */
[----:B------:R-:W-:-:S03]  /*07e0*/  @P1 IMAD.WIDE R22, R0, 0x8, R20 ;  /* 0x0000000800161825 */ /* 0x000fc600078e0214 */
[----:B------:R-:W-:Y:S01]  /*07f0*/  @P1 LEA.HI.X R9, R2, R9, R4, 0x3, P2 ;  /* 0x0000000902091211 */ /* 0x000fe200010f1c04 */
[----:B------:R-:W-:Y:S01]  /*0800*/  @!P0 IMAD R27, R7, R0, R5 ;  /* 0x00000000071b8224 */ /* 0x000fe200078e0205 */
[----:B------:R-:W-:Y:S02]  /*0810*/  @!P0 IADD3 R25, PT, PT, R6, R7, RZ ;  /* 0x0000000706198210 */ /* 0x000fe40007ffe0ff */
[----:B------:R-:W2:Y:S04]  /*0820*/  @P1 LDG.E.64 R6, desc[UR4][R22.64] ;  /* 0x0000000416061981 */ /* 0x000ea8000c1e1b00 */
[----:B------:R-:W2:Y:S01]  /*0830*/  @P1 LDG.E.64 R8, desc[UR4][R8.64+0x8] ;  /* 0x0000080408081981 */ /* 0x000ea2000c1e1b00 */
[----:B---3--:R-:W-:-:S04]  /*0840*/  @!P0 IMAD.WIDE.U32 R14, R25, 0x8, R14 ;  /* 0x00000008190e8825 */ /* 0x008fc800078e000e */
[----:B0-----:R-:W-:Y:S02]  /*0850*/  @!P0 IMAD.WIDE R10, R27, 0x8, R10 ;  /* 0x000000081b0a8825 */ /* 0x001fe400078e020a */
[----:B------:R-:W3:Y:S04]  /*0860*/  @!P0 LDG.E.64 R14, desc[UR4][R14.64] ;  /* 0x000000040e0e8981 */ /* 0x000ee8000c1e1b00 */
[----:B------:R-:W3:Y:S01]  /*0870*/  @!P0 LDG.E.64 R10, desc[UR4][R10.64] ;  /* 0x000000040a0a8981 */ /* 0x000ee2000c1e1b00 */
[----:B----4-:R-:W-:-:S08]  /*0880*/  @P1 DFMA R12, R16, R12, R18 ;  /* 0x0000000c100c122b */ /* 0x010fd00000000012 */
[----:B--2---:R-:W-:-:S08]  /*0890*/  @P1 DFMA R18, R8, R6, R12 ;  /* 0x000000060812122b */ /* 0x004fd0000000000c */
[----:B---3--:R-:W-:-:S11]  /*08a0*/  @!P0 DFMA R18, R14, R10, R18 ;  /* 0x0000000a0e12822b */ /* 0x008fd60000000012 */
.L_x_6:
[----:B------:R-:W0:Y:S01]  /*08b0*/  LDC.64 R6, c[0x0][0x390] ;  /* 0x0000e400ff067b82 */ /* 0x000e220000000a00 */
[----:B------:R-:W-:-:S04]  /*08c0*/  IMAD R3, R3, R0, R5 ;  /* 0x0000000003037224 */ /* 0x000fc800078e0205 */
[----:B0-----:R-:W-:-:S05]  /*08d0*/  IMAD.WIDE R2, R3, 0x8, R6 ;  /* 0x0000000803027825 */ /* 0x001fca00078e0206 */
[----:B------:R-:W-:Y:S01]  /*08e0*/  STG.E.64 desc[UR4][R2.64], R18 ;  /* 0x0000001202007986 */ /* 0x000fe2000c101b04 */
[----:B------:R-:W-:Y:S05]  /*08f0*/  EXIT ;  /* 0x000000000000794d */ /* 0x000fea0003800000 */
.L_x_10:
        /* <DEDUP_REMOVED lines=16> */
.L_x_14:


//--------------------- .nv.global.init           --------------------------
	.section	.nv.global.init,"aw",@progbits
	.align	4
.nv.global.init:
	.type		mrg32k3aM1SubSeq,@object
	.size		mrg32k3aM1SubSeq,(mrg32k3aM2SubSeq - mrg32k3aM1SubSeq)
mrg32k3aM1SubSeq:
        /*0000*/ 	.byte	0x0b, 0xcc, 0xee, 0x04, 0x73, 0x29, 0x8b, 0x6f, 0xf6, 0x53, 0x03, 0xf6, 0x23, 0xf6, 0xea, 0xda
        /* <DEDUP_REMOVED lines=125> */
	.type		mrg32k3aM2SubSeq,@object
	.size		mrg32k3aM2SubSeq,(mrg32k3aM1 - mrg32k3aM2SubSeq)
mrg32k3aM2SubSeq:
        /* <DEDUP_REMOVED lines=126> */
	.type		mrg32k3aM1,@object
	.size		mrg32k3aM1,(mrg32k3aM1Seq - mrg32k3aM1)
mrg32k3aM1:
        /* <DEDUP_REMOVED lines=144> */
	.type		mrg32k3aM1Seq,@object
	.size		mrg32k3aM1Seq,(mrg32k3aM2 - mrg32k3aM1Seq)
mrg32k3aM1Seq:
        /* <DEDUP_REMOVED lines=144> */
	.type		mrg32k3aM2,@object
	.size		mrg32k3aM2,(mrg32k3aM2Seq - mrg32k3aM2)
mrg32k3aM2:
        /* <DEDUP_REMOVED lines=144> */
	.type		mrg32k3aM2Seq,@object
	.size		mrg32k3aM2Seq,(precalc_xorwow_matrix - mrg32k3aM2Seq)
mrg32k3aM2Seq:
        /* <DEDUP_REMOVED lines=144> */
	.type		precalc_xorwow_matrix,@object
	.size		precalc_xorwow_matrix,(precalc_xorwow_offset_matrix - precalc_xorwow_matrix)
precalc_xorwow_matrix:
        /* <DEDUP_REMOVED lines=6400> */
	.type		precalc_xorwow_offset_matrix,@object
	.size		precalc_xorwow_offset_matrix,(.L_1 - precalc_xorwow_offset_matrix)
precalc_xorwow_offset_matrix:
        /* <DEDUP_REMOVED lines=6400> */
.L_1:


//--------------------- .nv.shared.reserved.0     --------------------------
	.section	.nv.shared.reserved.0,"aw",@nobits
	.weak		__nv_reservedSMEM_offset_0_alias
	.size		__nv_reservedSMEM_offset_0_alias, 0, 64
	.other		__nv_reservedSMEM_offset_0_alias,@"STO_CUDA_RESERVED_SHARED STV_DEFAULT"
__nv_reservedSMEM_offset_0_alias:
	.zero		0
	.zero		64


//--------------------- .nv.shared._Z22gpu_square_matrix_multPdS_S_i --------------------------
	.section	.nv.shared._Z22gpu_square_matrix_multPdS_S_i,"aw",@nobits
	.sectionflags	@""
	.align	8
.nv.shared._Z22gpu_square_matrix_multPdS_S_i:
	.zero		5120


//--------------------- .nv.constant0._Z20gpu_matrix_transposePdS_jj --------------------------
	.section	.nv.constant0._Z20gpu_matrix_transposePdS_jj,"a",@progbits
	.sectionflags	@""
	.align	4
.nv.constant0._Z20gpu_matrix_transposePdS_jj:
	.zero		920


//--------------------- .nv.constant0._Z22gpu_square_matrix_multPdS_S_i --------------------------
	.section	.nv.constant0._Z22gpu_square_matrix_multPdS_S_i,"a",@progbits
	.sectionflags	@""
	.align	4
.nv.constant0._Z22gpu_square_matrix_multPdS_S_i:
	.zero		924


//--------------------- .nv.constant0._Z14gpu_matrix_addPdS_S_id --------------------------
	.section	.nv.constant0._Z14gpu_matrix_addPdS_S_id,"a",@progbits
	.sectionflags	@""
	.align	4
.nv.constant0._Z14gpu_matrix_addPdS_S_id:
	.zero		936


//--------------------- .nv.constant0._Z15gpu_matrix_multPdS_S_iii --------------------------
	.section	.nv.constant0._Z15gpu_matrix_multPdS_S_iii,"a",@progbits
	.sectionflags	@""
	.align	4
.nv.constant0._Z15gpu_matrix_multPdS_S_iii:
	.zero		932


//--------------------- SYMBOLS --------------------------

	.type		.nv.reservedSmem.offset0,@object
	.size		.nv.reservedSmem.offset0,0x4
	.type		.nv.reservedSmem.cap,@object
	.size		.nv.reservedSmem.cap,0x4
